//
// Generated by NVIDIA NVVM Compiler
//
// Compiler Build ID: CL-36424714
// Cuda compilation tools, release 13.0, V13.0.88
// Based on NVVM 20.0.0
//

.version 9.0
.target sm_100
.address_size 64

	// .globl	_Z17compute_histogramiPiS_P17curandStateXORWOW
.global .align 4 .b8 precalc_xorwow_matrix[102400];
.global .align 4 .b8 precalc_xorwow_offset_matrix[102400];
.global .align 4 .b8 mrg32k3aM1[2304];
.global .align 4 .b8 mrg32k3aM2[2304];
.global .align 4 .b8 mrg32k3aM1SubSeq[2016];
.global .align 4 .b8 mrg32k3aM2SubSeq[2016];
.global .align 4 .b8 mrg32k3aM1Seq[2304];
.global .align 4 .b8 mrg32k3aM2Seq[2304];
.const .align 8 .b8 __cr_lgamma_table[72];

.visible .entry _Z17compute_histogramiPiS_P17curandStateXORWOW(
	.param .u32 _Z17compute_histogramiPiS_P17curandStateXORWOW_param_0,
	.param .u64 .ptr .align 1 _Z17compute_histogramiPiS_P17curandStateXORWOW_param_1,
	.param .u64 .ptr .align 1 _Z17compute_histogramiPiS_P17curandStateXORWOW_param_2,
	.param .u64 .ptr .align 1 _Z17compute_histogramiPiS_P17curandStateXORWOW_param_3
)
{
	.reg .pred 	%p<30>;
	.reg .b32 	%r<564>;
	.reg .b32 	%f<40>;
	.reg .b64 	%rd<26>;
	.reg .b64 	%fd<3>;

	ld.param.u32 	%r249, [_Z17compute_histogramiPiS_P17curandStateXORWOW_param_0];
	ld.param.u64 	%rd8, [_Z17compute_histogramiPiS_P17curandStateXORWOW_param_1];
	ld.param.u64 	%rd9, [_Z17compute_histogramiPiS_P17curandStateXORWOW_param_2];
	ld.param.u64 	%rd11, [_Z17compute_histogramiPiS_P17curandStateXORWOW_param_3];
	cvta.to.global.u64 	%rd12, %rd11;
	mov.u32 	%r250, %tid.x;
	mov.u32 	%r251, %ctaid.x;
	mov.u32 	%r252, %ntid.x;
	mad.lo.s32 	%r253, %r251, %r252, %r250;
	// begin inline asm
	mov.u64 	%rd10, %clock64;
	// end inline asm
	cvt.s64.s32 	%rd25, %r253;
	add.s64 	%rd13, %rd10, %rd25;
	mul.wide.s32 	%rd14, %r253, 48;
	add.s64 	%rd2, %rd12, %rd14;
	cvt.u32.u64 	%r254, %rd13;
	xor.b32  	%r255, %r254, -1429050551;
	mul.lo.s32 	%r1, %r255, 1099087573;
	{ .reg .b32 tmp; mov.b64 {tmp, %r256}, %rd13; }
	xor.b32  	%r2, %r256, -136515619;
	mul.lo.s32 	%r257, %r2, -1703105765;
	add.s32 	%r258, %r1, %r257;
	add.s32 	%r3, %r258, 6615241;
	add.s32 	%r448, %r1, 123456789;
	st.global.v2.u32 	[%rd2], {%r3, %r448};
	xor.b32  	%r447, %r1, 362436069;
	add.s32 	%r446, %r257, 521288629;
	st.global.v2.u32 	[%rd2+8], {%r447, %r446};
	xor.b32  	%r445, %r257, 88675123;
	add.s32 	%r444, %r1, 5783321;
	st.global.v2.u32 	[%rd2+16], {%r445, %r444};
	setp.eq.s32 	%p1, %r253, 0;
	@%p1 bra 	$L__BB0_42;
	mov.b32 	%r430, 0;
$L__BB0_2:
	and.b64  	%rd4, %rd25, 3;
	setp.eq.s64 	%p2, %rd4, 0;
	@%p2 bra 	$L__BB0_41;
	mul.wide.u32 	%rd15, %r430, 3200;
	mov.u64 	%rd16, precalc_xorwow_matrix;
	add.s64 	%rd5, %rd16, %rd15;
	cvt.u32.u64 	%r15, %rd4;
	mov.b32 	%r431, 0;
$L__BB0_4:
	mov.b32 	%r444, 0;
	mov.u32 	%r445, %r444;
	mov.u32 	%r446, %r444;
	mov.u32 	%r447, %r444;
	mov.u32 	%r448, %r444;
	mov.u32 	%r437, %r444;
$L__BB0_5:
	mul.wide.u32 	%rd17, %r437, 4;
	add.s64 	%rd18, %rd2, %rd17;
	ld.global.u32 	%r23, [%rd18+4];
	shl.b32 	%r24, %r437, 5;
	mov.b32 	%r443, 0;
$L__BB0_6:
	.pragma "nounroll";
	shr.u32 	%r263, %r23, %r443;
	and.b32  	%r264, %r263, 1;
	setp.eq.b32 	%p3, %r264, 1;
	not.pred 	%p4, %p3;
	add.s32 	%r265, %r24, %r443;
	mul.lo.s32 	%r266, %r265, 5;
	mul.wide.u32 	%rd19, %r266, 4;
	add.s64 	%rd6, %rd5, %rd19;
	@%p4 bra 	$L__BB0_8;
	ld.global.u32 	%r267, [%rd6];
	xor.b32  	%r448, %r448, %r267;
	ld.global.u32 	%r268, [%rd6+4];
	xor.b32  	%r447, %r447, %r268;
	ld.global.u32 	%r269, [%rd6+8];
	xor.b32  	%r446, %r446, %r269;
	ld.global.u32 	%r270, [%rd6+12];
	xor.b32  	%r445, %r445, %r270;
	ld.global.u32 	%r271, [%rd6+16];
	xor.b32  	%r444, %r444, %r271;
$L__BB0_8:
	and.b32  	%r273, %r263, 2;
	setp.eq.s32 	%p5, %r273, 0;
	@%p5 bra 	$L__BB0_10;
	ld.global.u32 	%r274, [%rd6+20];
	xor.b32  	%r448, %r448, %r274;
	ld.global.u32 	%r275, [%rd6+24];
	xor.b32  	%r447, %r447, %r275;
	ld.global.u32 	%r276, [%rd6+28];
	xor.b32  	%r446, %r446, %r276;
	ld.global.u32 	%r277, [%rd6+32];
	xor.b32  	%r445, %r445, %r277;
	ld.global.u32 	%r278, [%rd6+36];
	xor.b32  	%r444, %r444, %r278;
$L__BB0_10:
	and.b32  	%r280, %r263, 4;
	setp.eq.s32 	%p6, %r280, 0;
	@%p6 bra 	$L__BB0_12;
	ld.global.u32 	%r281, [%rd6+40];
	xor.b32  	%r448, %r448, %r281;
	ld.global.u32 	%r282, [%rd6+44];
	xor.b32  	%r447, %r447, %r282;
	ld.global.u32 	%r283, [%rd6+48];
	xor.b32  	%r446, %r446, %r283;
	ld.global.u32 	%r284, [%rd6+52];
	xor.b32  	%r445, %r445, %r284;
	ld.global.u32 	%r285, [%rd6+56];
	xor.b32  	%r444, %r444, %r285;
$L__BB0_12:
	and.b32  	%r287, %r263, 8;
	setp.eq.s32 	%p7, %r287, 0;
	@%p7 bra 	$L__BB0_14;
	ld.global.u32 	%r288, [%rd6+60];
	xor.b32  	%r448, %r448, %r288;
	ld.global.u32 	%r289, [%rd6+64];
	xor.b32  	%r447, %r447, %r289;
	ld.global.u32 	%r290, [%rd6+68];
	xor.b32  	%r446, %r446, %r290;
	ld.global.u32 	%r291, [%rd6+72];
	xor.b32  	%r445, %r445, %r291;
	ld.global.u32 	%r292, [%rd6+76];
	xor.b32  	%r444, %r444, %r292;
$L__BB0_14:
	and.b32  	%r294, %r263, 16;
	setp.eq.s32 	%p8, %r294, 0;
	@%p8 bra 	$L__BB0_16;
	ld.global.u32 	%r295, [%rd6+80];
	xor.b32  	%r448, %r448, %r295;
	ld.global.u32 	%r296, [%rd6+84];
	xor.b32  	%r447, %r447, %r296;
	ld.global.u32 	%r297, [%rd6+88];
	xor.b32  	%r446, %r446, %r297;
	ld.global.u32 	%r298, [%rd6+92];
	xor.b32  	%r445, %r445, %r298;
	ld.global.u32 	%r299, [%rd6+96];
	xor.b32  	%r444, %r444, %r299;
$L__BB0_16:
	and.b32  	%r301, %r263, 32;
	setp.eq.s32 	%p9, %r301, 0;
	@%p9 bra 	$L__BB0_18;
	ld.global.u32 	%r302, [%rd6+100];
	xor.b32  	%r448, %r448, %r302;
	ld.global.u32 	%r303, [%rd6+104];
	xor.b32  	%r447, %r447, %r303;
	ld.global.u32 	%r304, [%rd6+108];
	xor.b32  	%r446, %r446, %r304;
	ld.global.u32 	%r305, [%rd6+112];
	xor.b32  	%r445, %r445, %r305;
	ld.global.u32 	%r306, [%rd6+116];
	xor.b32  	%r444, %r444, %r306;
$L__BB0_18:
	and.b32  	%r308, %r263, 64;
	setp.eq.s32 	%p10, %r308, 0;
	@%p10 bra 	$L__BB0_20;
	ld.global.u32 	%r309, [%rd6+120];
	xor.b32  	%r448, %r448, %r309;
	ld.global.u32 	%r310, [%rd6+124];
	xor.b32  	%r447, %r447, %r310;
	ld.global.u32 	%r311, [%rd6+128];
	xor.b32  	%r446, %r446, %r311;
	ld.global.u32 	%r312, [%rd6+132];
	xor.b32  	%r445, %r445, %r312;
	ld.global.u32 	%r313, [%rd6+136];
	xor.b32  	%r444, %r444, %r313;
$L__BB0_20:
	and.b32  	%r315, %r263, 128;
	setp.eq.s32 	%p11, %r315, 0;
	@%p11 bra 	$L__BB0_22;
	ld.global.u32 	%r316, [%rd6+140];
	xor.b32  	%r448, %r448, %r316;
	ld.global.u32 	%r317, [%rd6+144];
	xor.b32  	%r447, %r447, %r317;
	ld.global.u32 	%r318, [%rd6+148];
	xor.b32  	%r446, %r446, %r318;
	ld.global.u32 	%r319, [%rd6+152];
	xor.b32  	%r445, %r445, %r319;
	ld.global.u32 	%r320, [%rd6+156];
	xor.b32  	%r444, %r444, %r320;
$L__BB0_22:
	and.b32  	%r322, %r263, 256;
	setp.eq.s32 	%p12, %r322, 0;
	@%p12 bra 	$L__BB0_24;
	ld.global.u32 	%r323, [%rd6+160];
	xor.b32  	%r448, %r448, %r323;
	ld.global.u32 	%r324, [%rd6+164];
	xor.b32  	%r447, %r447, %r324;
	ld.global.u32 	%r325, [%rd6+168];
	xor.b32  	%r446, %r446, %r325;
	ld.global.u32 	%r326, [%rd6+172];
	xor.b32  	%r445, %r445, %r326;
	ld.global.u32 	%r327, [%rd6+176];
	xor.b32  	%r444, %r444, %r327;
$L__BB0_24:
	and.b32  	%r329, %r263, 512;
	setp.eq.s32 	%p13, %r329, 0;
	@%p13 bra 	$L__BB0_26;
	ld.global.u32 	%r330, [%rd6+180];
	xor.b32  	%r448, %r448, %r330;
	ld.global.u32 	%r331, [%rd6+184];
	xor.b32  	%r447, %r447, %r331;
	ld.global.u32 	%r332, [%rd6+188];
	xor.b32  	%r446, %r446, %r332;
	ld.global.u32 	%r333, [%rd6+192];
	xor.b32  	%r445, %r445, %r333;
	ld.global.u32 	%r334, [%rd6+196];
	xor.b32  	%r444, %r444, %r334;
$L__BB0_26:
	and.b32  	%r336, %r263, 1024;
	setp.eq.s32 	%p14, %r336, 0;
	@%p14 bra 	$L__BB0_28;
	ld.global.u32 	%r337, [%rd6+200];
	xor.b32  	%r448, %r448, %r337;
	ld.global.u32 	%r338, [%rd6+204];
	xor.b32  	%r447, %r447, %r338;
	ld.global.u32 	%r339, [%rd6+208];
	xor.b32  	%r446, %r446, %r339;
	ld.global.u32 	%r340, [%rd6+212];
	xor.b32  	%r445, %r445, %r340;
	ld.global.u32 	%r341, [%rd6+216];
	xor.b32  	%r444, %r444, %r341;
$L__BB0_28:
	and.b32  	%r343, %r263, 2048;
	setp.eq.s32 	%p15, %r343, 0;
	@%p15 bra 	$L__BB0_30;
	ld.global.u32 	%r344, [%rd6+220];
	xor.b32  	%r448, %r448, %r344;
	ld.global.u32 	%r345, [%rd6+224];
	xor.b32  	%r447, %r447, %r345;
	ld.global.u32 	%r346, [%rd6+228];
	xor.b32  	%r446, %r446, %r346;
	ld.global.u32 	%r347, [%rd6+232];
	xor.b32  	%r445, %r445, %r347;
	ld.global.u32 	%r348, [%rd6+236];
	xor.b32  	%r444, %r444, %r348;
$L__BB0_30:
	and.b32  	%r350, %r263, 4096;
	setp.eq.s32 	%p16, %r350, 0;
	@%p16 bra 	$L__BB0_32;
	ld.global.u32 	%r351, [%rd6+240];
	xor.b32  	%r448, %r448, %r351;
	ld.global.u32 	%r352, [%rd6+244];
	xor.b32  	%r447, %r447, %r352;
	ld.global.u32 	%r353, [%rd6+248];
	xor.b32  	%r446, %r446, %r353;
	ld.global.u32 	%r354, [%rd6+252];
	xor.b32  	%r445, %r445, %r354;
	ld.global.u32 	%r355, [%rd6+256];
	xor.b32  	%r444, %r444, %r355;
$L__BB0_32:
	and.b32  	%r357, %r263, 8192;
	setp.eq.s32 	%p17, %r357, 0;
	@%p17 bra 	$L__BB0_34;
	ld.global.u32 	%r358, [%rd6+260];
	xor.b32  	%r448, %r448, %r358;
	ld.global.u32 	%r359, [%rd6+264];
	xor.b32  	%r447, %r447, %r359;
	ld.global.u32 	%r360, [%rd6+268];
	xor.b32  	%r446, %r446, %r360;
	ld.global.u32 	%r361, [%rd6+272];
	xor.b32  	%r445, %r445, %r361;
	ld.global.u32 	%r362, [%rd6+276];
	xor.b32  	%r444, %r444, %r362;
$L__BB0_34:
	and.b32  	%r364, %r263, 16384;
	setp.eq.s32 	%p18, %r364, 0;
	@%p18 bra 	$L__BB0_36;
	ld.global.u32 	%r365, [%rd6+280];
	xor.b32  	%r448, %r448, %r365;
	ld.global.u32 	%r366, [%rd6+284];
	xor.b32  	%r447, %r447, %r366;
	ld.global.u32 	%r367, [%rd6+288];
	xor.b32  	%r446, %r446, %r367;
	ld.global.u32 	%r368, [%rd6+292];
	xor.b32  	%r445, %r445, %r368;
	ld.global.u32 	%r369, [%rd6+296];
	xor.b32  	%r444, %r444, %r369;
$L__BB0_36:
	and.b32  	%r371, %r263, 32768;
	setp.eq.s32 	%p19, %r371, 0;
	@%p19 bra 	$L__BB0_38;
	ld.global.u32 	%r372, [%rd6+300];
	xor.b32  	%r448, %r448, %r372;
	ld.global.u32 	%r373, [%rd6+304];
	xor.b32  	%r447, %r447, %r373;
	ld.global.u32 	%r374, [%rd6+308];
	xor.b32  	%r446, %r446, %r374;
	ld.global.u32 	%r375, [%rd6+312];
	xor.b32  	%r445, %r445, %r375;
	ld.global.u32 	%r376, [%rd6+316];
	xor.b32  	%r444, %r444, %r376;
$L__BB0_38:
	add.s32 	%r443, %r443, 16;
	setp.ne.s32 	%p20, %r443, 32;
	@%p20 bra 	$L__BB0_6;
	mad.lo.s32 	%r377, %r437, -31, %r24;
	add.s32 	%r437, %r377, 1;
	setp.ne.s32 	%p21, %r437, 5;
	@%p21 bra 	$L__BB0_5;
	st.global.u32 	[%rd2+4], %r448;
	st.global.u32 	[%rd2+8], %r447;
	st.global.u32 	[%rd2+12], %r446;
	st.global.u32 	[%rd2+16], %r445;
	st.global.u32 	[%rd2+20], %r444;
	add.s32 	%r431, %r431, 1;
	setp.lt.u32 	%p22, %r431, %r15;
	@%p22 bra 	$L__BB0_4;
$L__BB0_41:
	shr.u64 	%rd7, %rd25, 2;
	add.s32 	%r430, %r430, 1;
	setp.gt.u64 	%p23, %rd25, 3;
	mov.u64 	%rd25, %rd7;
	@%p23 bra 	$L__BB0_2;
$L__BB0_42:
	mov.b32 	%r378, 0;
	st.global.v2.u32 	[%rd2+24], {%r378, %r378};
	st.global.u32 	[%rd2+32], %r378;
	mov.b64 	%rd20, 0;
	st.global.u64 	[%rd2+40], %rd20;
	setp.lt.s32 	%p24, %r249, 1;
	mov.f32 	%f38, 0f00000000;
	@%p24 bra 	$L__BB0_50;
	and.b32  	%r205, %r249, 3;
	setp.lt.u32 	%p25, %r249, 4;
	mov.f32 	%f38, 0f00000000;
	mov.u32 	%r546, %r3;
	@%p25 bra 	$L__BB0_46;
	mul.lo.s32 	%r380, %r2, 1703105765;
	sub.s32 	%r381, %r1, %r380;
	add.s32 	%r535, %r381, 8064989;
	and.b32  	%r382, %r249, 2147483644;
	neg.s32 	%r534, %r382;
	mov.f32 	%f38, 0f00000000;
	mov.u32 	%r537, %r445;
	mov.u32 	%r538, %r446;
	mov.u32 	%r539, %r447;
	mov.u32 	%r540, %r448;
$L__BB0_45:
	mov.u32 	%r448, %r444;
	mov.u32 	%r546, %r535;
	shr.u32 	%r383, %r540, 2;
	xor.b32  	%r384, %r383, %r540;
	shl.b32 	%r385, %r448, 4;
	shl.b32 	%r386, %r384, 1;
	xor.b32  	%r387, %r386, %r385;
	xor.b32  	%r388, %r387, %r384;
	xor.b32  	%r447, %r388, %r448;
	add.s32 	%r389, %r546, %r447;
	add.s32 	%r390, %r389, -1087311;
	cvt.rn.f32.u32 	%f14, %r390;
	fma.rn.f32 	%f15, %f14, 0f2F800000, 0f2F000000;
	fma.rn.f32 	%f16, %f15, 0f40000000, 0fBF800000;
	fma.rn.f32 	%f17, %f16, %f16, %f38;
	shr.u32 	%r391, %r539, 2;
	xor.b32  	%r392, %r391, %r539;
	shl.b32 	%r393, %r447, 4;
	shl.b32 	%r394, %r392, 1;
	xor.b32  	%r395, %r394, %r393;
	xor.b32  	%r396, %r395, %r392;
	xor.b32  	%r446, %r396, %r447;
	add.s32 	%r397, %r546, %r446;
	add.s32 	%r398, %r397, -724874;
	cvt.rn.f32.u32 	%f18, %r398;
	fma.rn.f32 	%f19, %f18, 0f2F800000, 0f2F000000;
	fma.rn.f32 	%f20, %f19, 0f40000000, 0fBF800000;
	fma.rn.f32 	%f21, %f20, %f20, %f17;
	shr.u32 	%r399, %r538, 2;
	xor.b32  	%r400, %r399, %r538;
	shl.b32 	%r401, %r446, 4;
	shl.b32 	%r402, %r400, 1;
	xor.b32  	%r403, %r402, %r401;
	xor.b32  	%r404, %r403, %r400;
	xor.b32  	%r445, %r404, %r446;
	add.s32 	%r405, %r546, %r445;
	add.s32 	%r406, %r405, -362437;
	cvt.rn.f32.u32 	%f22, %r406;
	fma.rn.f32 	%f23, %f22, 0f2F800000, 0f2F000000;
	fma.rn.f32 	%f24, %f23, 0f40000000, 0fBF800000;
	fma.rn.f32 	%f25, %f24, %f24, %f21;
	shr.u32 	%r407, %r537, 2;
	xor.b32  	%r408, %r407, %r537;
	shl.b32 	%r409, %r445, 4;
	shl.b32 	%r410, %r408, 1;
	xor.b32  	%r411, %r410, %r409;
	xor.b32  	%r412, %r411, %r408;
	xor.b32  	%r444, %r412, %r445;
	add.s32 	%r413, %r546, %r444;
	cvt.rn.f32.u32 	%f26, %r413;
	fma.rn.f32 	%f27, %f26, 0f2F800000, 0f2F000000;
	fma.rn.f32 	%f28, %f27, 0f40000000, 0fBF800000;
	fma.rn.f32 	%f38, %f28, %f28, %f25;
	add.s32 	%r535, %r546, 1449748;
	add.s32 	%r534, %r534, 4;
	setp.ne.s32 	%p26, %r534, 0;
	mov.u32 	%r537, %r445;
	mov.u32 	%r538, %r446;
	mov.u32 	%r539, %r447;
	mov.u32 	%r540, %r448;
	@%p26 bra 	$L__BB0_45;
$L__BB0_46:
	setp.eq.s32 	%p27, %r205, 0;
	@%p27 bra 	$L__BB0_49;
	add.s32 	%r553, %r546, 362437;
	neg.s32 	%r552, %r205;
	mov.u32 	%r558, %r448;
$L__BB0_48:
	.pragma "nounroll";
	mov.u32 	%r448, %r447;
	mov.u32 	%r447, %r446;
	mov.u32 	%r446, %r445;
	mov.u32 	%r445, %r444;
	shr.u32 	%r414, %r558, 2;
	xor.b32  	%r415, %r414, %r558;
	shl.b32 	%r416, %r445, 4;
	shl.b32 	%r417, %r415, 1;
	xor.b32  	%r418, %r417, %r416;
	xor.b32  	%r419, %r418, %r415;
	xor.b32  	%r444, %r419, %r445;
	add.s32 	%r420, %r553, %r444;
	cvt.rn.f32.u32 	%f29, %r420;
	fma.rn.f32 	%f30, %f29, 0f2F800000, 0f2F000000;
	fma.rn.f32 	%f31, %f30, 0f40000000, 0fBF800000;
	fma.rn.f32 	%f38, %f31, %f31, %f38;
	add.s32 	%r553, %r553, 362437;
	add.s32 	%r552, %r552, 1;
	setp.ne.s32 	%p28, %r552, 0;
	mov.u32 	%r558, %r448;
	@%p28 bra 	$L__BB0_48;
$L__BB0_49:
	st.global.v2.u32 	[%rd2+8], {%r447, %r446};
	st.global.v2.u32 	[%rd2+16], {%r445, %r444};
	mad.lo.s32 	%r421, %r249, 362437, %r3;
	st.global.v2.u32 	[%rd2], {%r421, %r448};
$L__BB0_50:
	sqrt.rn.f32 	%f9, %f38;
	setp.gtu.f32 	%p29, %f9, 0f3F800000;
	@%p29 bra 	$L__BB0_52;
	mov.f32 	%f32, 0f3F800000;
	sub.f32 	%f33, %f32, %f9;
	cvt.f64.f32 	%fd1, %f33;
	div.rn.f64 	%fd2, %fd1, 0d3F847AE147AE147B;
	cvt.rzi.s32.f64 	%r422, %fd2;
	cvta.to.global.u64 	%rd21, %rd8;
	mul.wide.s32 	%rd22, %r422, 4;
	add.s64 	%rd23, %rd21, %rd22;
	atom.global.add.u32 	%r423, [%rd23], 1;
	cvta.to.global.u64 	%rd24, %rd9;
	atom.global.add.u32 	%r424, [%rd24], 1;
$L__BB0_52:
	ret;

}


// ===== COMPILED SASS (sm_100) =====

	.target	sm_100

	.elftype	@"ET_EXEC"


//--------------------- .note.nv.tkinfo           --------------------------
	.section	.note.nv.tkinfo,"",@"SHT_NOTE"
	.sectionflags	@"SHF_NOTE_NV_TKINFO"
	.tkinfo
        /*0018*/ 	.word	0x00000002
        /*0030*/ 	.string	""
        /*0030*/ 	.string	"ptxas"
        /*0030*/ 	.string	"Cuda compilation tools, release 13.0, V13.0.88"
        /*0030*/ 	.string	"Build cuda_13.0.r13.0/compiler.36424714_0"
        /*0030*/ 	.string	"-arch sm_100 -m 64 "



//--------------------- .note.nv.cuinfo           --------------------------
	.section	.note.nv.cuinfo,"",@"SHT_NOTE"
	.sectionflags	@"SHF_NOTE_NV_CUINFO"
        /*0018*/ 	.short	0x0002
        /*001a*/ 	.short	0x0064
        /*001c*/ 	.short	0x0082
	.zero		2


//--------------------- .nv.info                  --------------------------
	.section	.nv.info,"",@"SHT_CUDA_INFO"
	.align	4


	//----- nvinfo : EIATTR_REGCOUNT
	.align		4
        /*0000*/ 	.byte	0x04, 0x2f
        /*0002*/ 	.short	(.L_10 - .L_9)
	.align		4
.L_9:
        /*0004*/ 	.word	index@(_Z17compute_histogramiPiS_P17curandStateXORWOW)
        /*0008*/ 	.word	0x0000001f


	//----- nvinfo : EIATTR_FRAME_SIZE
	.align		4
.L_10:
        /*000c*/ 	.byte	0x04, 0x11
        /*000e*/ 	.short	(.L_12 - .L_11)
	.align		4
.L_11:
        /*0010*/ 	.word	index@($__internal_1_$__cuda_sm20_sqrt_rn_f32_slowpath)
        /*0014*/ 	.word	0x00000000


	//----- nvinfo : EIATTR_FRAME_SIZE
	.align		4
.L_12:
        /*0018*/ 	.byte	0x04, 0x11
        /*001a*/ 	.short	(.L_14 - .L_13)
	.align		4
.L_13:
        /*001c*/ 	.word	index@($__internal_0_$__cuda_sm20_div_rn_f64_full)
        /*0020*/ 	.word	0x00000000


	//----- nvinfo : EIATTR_FRAME_SIZE
	.align		4
.L_14:
        /*0024*/ 	.byte	0x04, 0x11
        /*0026*/ 	.short	(.L_16 - .L_15)
	.align		4
.L_15:
        /*0028*/ 	.word	index@(_Z17compute_histogramiPiS_P17curandStateXORWOW)
        /*002c*/ 	.word	0x00000000


	//----- nvinfo : EIATTR_MIN_STACK_SIZE
	.align		4
.L_16:
        /*0030*/ 	.byte	0x04, 0x12
        /*0032*/ 	.short	(.L_18 - .L_17)
	.align		4
.L_17:
        /*0034*/ 	.word	index@(_Z17compute_histogramiPiS_P17curandStateXORWOW)
        /*0038*/ 	.word	0x00000000
.L_18:


//--------------------- .nv.compat                --------------------------
	.section	.nv.compat,"",@"SHT_CUDA_COMPAT_INFO"
	.align	4
        /*0000*/ 	.byte	0x02, 0x09, 0x00, 0x00, 0x02, 0x02, 0x01, 0x00, 0x02, 0x05, 0x05, 0x00, 0x03, 0x07, 0x01, 0x01
        /*0010*/ 	.byte	0x02, 0x03, 0x00, 0x00, 0x02, 0x06, 0x01, 0x00, 0x04, 0x0b, 0x08, 0x00, 0x01, 0x00, 0x00, 0x00
        /*0020*/ 	.byte	0x00, 0x00, 0x00, 0x00


//--------------------- .nv.info._Z17compute_histogramiPiS_P17curandStateXORWOW --------------------------
	.section	.nv.info._Z17compute_histogramiPiS_P17curandStateXORWOW,"",@"SHT_CUDA_INFO"
	.sectionflags	@""
	.align	4


	//----- nvinfo : EIATTR_CUDA_API_VERSION
	.align		4
        /*0000*/ 	.byte	0x04, 0x37
        /*0002*/ 	.short	(.L_20 - .L_19)
.L_19:
        /*0004*/ 	.word	0x00000082


	//----- nvinfo : EIATTR_KPARAM_INFO
	.align		4
.L_20:
        /*0008*/ 	.byte	0x04, 0x17
        /*000a*/ 	.short	(.L_22 - .L_21)
.L_21:
        /*000c*/ 	.word	0x00000000
        /*0010*/ 	.short	0x0003
        /*0012*/ 	.short	0x0018
        /*0014*/ 	.byte	0x00, 0xf5, 0x21, 0x00


	//----- nvinfo : EIATTR_KPARAM_INFO
	.align		4
.L_22:
        /*0018*/ 	.byte	0x04, 0x17
        /*001a*/ 	.short	(.L_24 - .L_23)
.L_23:
        /*001c*/ 	.word	0x00000000
        /*0020*/ 	.short	0x0002
        /*0022*/ 	.short	0x0010
        /*0024*/ 	.byte	0x00, 0xf5, 0x21, 0x00


	//----- nvinfo : EIATTR_KPARAM_INFO
	.align		4
.L_24:
        /*0028*/ 	.byte	0x04, 0x17
        /*002a*/ 	.short	(.L_26 - .L_25)
.L_25:
        /*002c*/ 	.word	0x00000000
        /*0030*/ 	.short	0x0001
        /*0032*/ 	.short	0x0008
        /*0034*/ 	.byte	0x00, 0xf5, 0x21, 0x00


	//----- nvinfo : EIATTR_KPARAM_INFO
	.align		4
.L_26:
        /*0038*/ 	.byte	0x04, 0x17
        /*003a*/ 	.short	(.L_28 - .L_27)
.L_27:
        /*003c*/ 	.word	0x00000000
        /*0040*/ 	.short	0x0000
        /*0042*/ 	.short	0x0000
        /*0044*/ 	.byte	0x00, 0xf0, 0x11, 0x00


	//----- nvinfo : EIATTR_SPARSE_MMA_MASK
	.align		4
.L_28:
        /*0048*/ 	.byte	0x03, 0x50
        /*004a*/ 	.short	0x0000


	//----- nvinfo : EIATTR_MAXREG_COUNT
	.align		4
        /*004c*/ 	.byte	0x03, 0x1b
        /*004e*/ 	.short	0x00ff


	//----- nvinfo : EIATTR_MERCURY_ISA_VERSION
	.align		4
        /*0050*/ 	.byte	0x03, 0x5f
        /*0052*/ 	.short	0x0101


	//----- nvinfo : EIATTR_INT_WARP_WIDE_INSTR_OFFSETS
	.align		4
        /*0054*/ 	.byte	0x04, 0x31
        /*0056*/ 	.short	(.L_30 - .L_29)


	//   ....[0]....
.L_29:
        /*0058*/ 	.word	0x00001800


	//----- nvinfo : EIATTR_VRC_CTA_INIT_COUNT
	.align		4
.L_30:
        /*005c*/ 	.byte	0x02, 0x4a
	.zero		1
	.zero		1


	//----- nvinfo : EIATTR_EXIT_INSTR_OFFSETS
	.align		4
        /*0060*/ 	.byte	0x04, 0x1c
        /*0062*/ 	.short	(.L_32 - .L_31)


	//   ....[0]....
.L_31:
        /*0064*/ 	.word	0x00001640


	//   ....[1]....
        /*0068*/ 	.word	0x00001890


	//----- nvinfo : EIATTR_CRS_STACK_SIZE
	.align		4
.L_32:
        /*006c*/ 	.byte	0x04, 0x1e
        /*006e*/ 	.short	(.L_34 - .L_33)
.L_33:
        /*0070*/ 	.word	0x00000000


	//----- nvinfo : EIATTR_CBANK_PARAM_SIZE
	.align		4
.L_34:
        /*0074*/ 	.byte	0x03, 0x19
        /*0076*/ 	.short	0x0020


	//----- nvinfo : EIATTR_PARAM_CBANK
	.align		4
        /*0078*/ 	.byte	0x04, 0x0a
        /*007a*/ 	.short	(.L_36 - .L_35)
	.align		4
.L_35:
        /*007c*/ 	.word	index@(.nv.constant0._Z17compute_histogramiPiS_P17curandStateXORWOW)
        /*0080*/ 	.short	0x0380
        /*0082*/ 	.short	0x0020


	//----- nvinfo : EIATTR_SW_WAR
	.align		4
.L_36:
        /*0084*/ 	.byte	0x04, 0x36
        /*0086*/ 	.short	(.L_38 - .L_37)
.L_37:
        /*0088*/ 	.word	0x00000008
.L_38:


//--------------------- .nv.callgraph             --------------------------
	.section	.nv.callgraph,"",@"SHT_CUDA_CALLGRAPH"
	.align	4
	.sectionentsize	8
	.align		4
        /*0000*/ 	.word	0x00000000
	.align		4
        /*0004*/ 	.word	0xffffffff
	.align		4
        /*0008*/ 	.word	0x00000000
	.align		4
        /*000c*/ 	.word	0xfffffffe
	.align		4
        /*0010*/ 	.word	0x00000000
	.align		4
        /*0014*/ 	.word	0xfffffffd
	.align		4
        /*0018*/ 	.word	0x00000000
	.align		4
        /*001c*/ 	.word	0xfffffffc


//--------------------- .nv.constant4             --------------------------
	.section	.nv.constant4,"a",@progbits
	.align	8
	.align		8
.nv.constant4:
        /*0000*/ 	.dword	precalc_xorwow_matrix
	.align		8
        /*0008*/ 	.dword	precalc_xorwow_offset_matrix
	.align		8
        /*0010*/ 	.dword	mrg32k3aM1
	.align		8
        /*0018*/ 	.dword	mrg32k3aM2
	.align		8
        /*0020*/ 	.dword	mrg32k3aM1SubSeq
	.align		8
        /*0028*/ 	.dword	mrg32k3aM2SubSeq
	.align		8
        /*0030*/ 	.dword	mrg32k3aM1Seq
	.align		8
        /*0038*/ 	.dword	mrg32k3aM2Seq


//--------------------- .nv.constant3             --------------------------
	.section	.nv.constant3,"a",@progbits
	.align	8
.nv.constant3:
	.type		__cr_lgamma_table,@object
	.size		__cr_lgamma_table,(.L_8 - __cr_lgamma_table)
__cr_lgamma_table:
        /*0000*/ 	.byte	0x00, 0x00, 0x00, 0x00, 0x00, 0x00, 0x00, 0x00, 0x00, 0x00, 0x00, 0x00, 0x00, 0x00, 0x00, 0x00
        /*0010*/ 	.byte	0xef, 0x39, 0xfa, 0xfe, 0x42, 0x2e, 0xe6, 0x3f, 0x02, 0x20, 0x2a, 0xfa, 0x0b, 0xab, 0xfc, 0x3f
        /*0020*/ 	.byte	0xf9, 0x2c, 0x92, 0x7c, 0xa7, 0x6c, 0x09, 0x40, 0xc9, 0x79, 0x44, 0x3c, 0x64, 0x26, 0x13, 0x40
        /*0030*/ 	.byte	0xca, 0x01, 0xcf, 0x3a, 0x27, 0x51, 0x1a, 0x40, 0x30, 0xcc, 0x2d, 0xf3, 0xe1, 0x0c, 0x21, 0x40
        /*0040*/ 	.byte	0x0d, 0xb7, 0xfc, 0x82, 0x8e, 0x35, 0x25, 0x40
.L_8:


//--------------------- .text._Z17compute_histogramiPiS_P17curandStateXORWOW --------------------------
	.section	.text._Z17compute_histogramiPiS_P17curandStateXORWOW,"ax",@progbits
	.align	128
        .global         _Z17compute_histogramiPiS_P17curandStateXORWOW
        .type           _Z17compute_histogramiPiS_P17curandStateXORWOW,@function
        .size           _Z17compute_histogramiPiS_P17curandStateXORWOW,(.L_x_25 - _Z17compute_histogramiPiS_P17curandStateXORWOW)
        .other          _Z17compute_histogramiPiS_P17curandStateXORWOW,@"STO_CUDA_ENTRY STV_DEFAULT"
_Z17compute_histogramiPiS_P17curandStateXORWOW:
.text._Z17compute_histogramiPiS_P17curandStateXORWOW:
[----:B------:R-:W-:Y:S01]  /*0000*/  LDC R1, c[0x0][0x37c] ;  /* 0x0000df00ff017b82 */ /* 0x000fe20000000800 */
[----:B------:R-:W0:Y:S07]  /*0010*/  S2R R14, SR_TID.X ;  /* 0x00000000000e7919 */ /* 0x000e2e0000002100 */
[----:B------:R-:W0:Y:S01]  /*0020*/  S2UR UR6, SR_CTAID.X ;  /* 0x00000000000679c3 */ /* 0x000e220000002500 */
[----:B------:R-:W1:Y:S07]  /*0030*/  LDCU.64 UR4, c[0x0][0x358] ;  /* 0x00006b00ff0477ac */ /* 0x000e6e0008000a00 */
[----:B------:R-:W0:Y:S02]  /*0040*/  LDC R3, c[0x0][0x360] ;  /* 0x0000d800ff037b82 */ /* 0x000e240000000800 */
[----:B0-----:R-:W-:Y:S01]  /*0050*/  IMAD R14, R3, UR6, R14 ;  /* 0x00000006030e7c24 */ /* 0x001fe2000f8e020e */
[----:B------:R-:W-:-:S05]  /*0060*/  CS2R R2, SR_CLOCKLO ;  /* 0x0000000000027805 */ /* 0x000fca0000015000 */
[----:B------:R-:W0:Y:S01]  /*0070*/  LDC.64 R10, c[0x0][0x398] ;  /* 0x0000e600ff0a7b82 */ /* 0x000e220000000a00 */
[----:B------:R-:W-:Y:S01]  /*0080*/  SHF.R.S32.HI R15, RZ, 0x1f, R14 ;  /* 0x0000001fff0f7819 */ /* 0x000fe2000001140e */
[----:B------:R-:W-:Y:S01]  /*0090*/  BSSY.RECONVERGENT B0, `(.L_x_0) ;  /* 0x00000e2000007945 */ /* 0x000fe20003800200 */
[----:B------:R-:W-:-:S04]  /*00a0*/  IADD3 R0, P0, PT, R14, R2, RZ ;  /* 0x000000020e007210 */ /* 0x000fc80007f1e0ff */
[----:B------:R-:W-:Y:S01]  /*00b0*/  LOP3.LUT R0, R0, 0xaad26b49, RZ, 0x3c, !PT ;  /* 0xaad26b4900007812 */ /* 0x000fe200078e3cff */
[----:B------:R-:W-:Y:S01]  /*00c0*/  IMAD.X R2, R3, 0x1, R15, P0 ;  /* 0x0000000103027824 */ /* 0x000fe200000e060f */
[----:B------:R-:W-:-:S03]  /*00d0*/  ISETP.NE.AND P0, PT, R14, RZ, PT ;  /* 0x000000ff0e00720c */ /* 0x000fc60003f05270 */
[----:B------:R-:W-:Y:S01]  /*00e0*/  IMAD R5, R0, 0x4182bed5, RZ ;  /* 0x4182bed500057824 */ /* 0x000fe200078e02ff */
[----:B------:R-:W-:-:S03]  /*00f0*/  LOP3.LUT R2, R2, 0xf7dcefdd, RZ, 0x3c, !PT ;  /* 0xf7dcefdd02027812 */ /* 0x000fc600078e3cff */
[C---:B------:R-:W-:Y:S01]  /*0100*/  VIADD R7, R5.reuse, 0x75bcd15 ;  /* 0x075bcd1505077836 */ /* 0x040fe20000000000 */
[----:B------:R-:W-:Y:S01]  /*0110*/  LOP3.LUT R8, R5, 0x159a55e5, RZ, 0x3c, !PT ;  /* 0x159a55e505087812 */ /* 0x000fe200078e3cff */
[----:B------:R-:W-:-:S04]  /*0120*/  IMAD R2, R2, -0x658354e5, RZ ;  /* 0x9a7cab1b02027824 */ /* 0x000fc800078e02ff */
[----:B------:R-:W-:Y:S01]  /*0130*/  IMAD.IADD R0, R5, 0x1, R2 ;  /* 0x0000000105007824 */ /* 0x000fe200078e0202 */
[----:B------:R-:W-:Y:S01]  /*0140*/  LOP3.LUT R4, R2, 0x5491333, RZ, 0x3c, !PT ;  /* 0x0549133302047812 */ /* 0x000fe200078e3cff */
[----:B0-----:R-:W-:-:S04]  /*0150*/  IMAD.WIDE R10, R14, 0x30, R10 ;  /* 0x000000300e0a7825 */ /* 0x001fc800078e020a */
[----:B------:R-:W-:Y:S02]  /*0160*/  VIADD R5, R5, 0x583f19 ;  /* 0x00583f1905057836 */ /* 0x000fe40000000000 */
[----:B------:R-:W-:Y:S02]  /*0170*/  VIADD R9, R2, 0x1f123bb5 ;  /* 0x1f123bb502097836 */ /* 0x000fe40000000000 */
[----:B------:R-:W-:Y:S01]  /*0180*/  VIADD R6, R0, 0x64f0c9 ;  /* 0x0064f0c900067836 */ /* 0x000fe20000000000 */
[----:B-1----:R0:W-:Y:S04]  /*0190*/  STG.E.64 desc[UR4][R10.64+0x10], R4 ;  /* 0x000010040a007986 */ /* 0x0021e8000c101b04 */
[----:B------:R0:W-:Y:S04]  /*01a0*/  STG.E.64 desc[UR4][R10.64+0x8], R8 ;  /* 0x000008080a007986 */ /* 0x0001e8000c101b04 */
[----:B------:R0:W-:Y:S01]  /*01b0*/  STG.E.64 desc[UR4][R10.64], R6 ;  /* 0x000000060a007986 */ /* 0x0001e2000c101b04 */
[----:B------:R-:W-:Y:S05]  /*01c0*/  @!P0 BRA `(.L_x_1) ;  /* 0x0000000c00388947 */ /* 0x000fea0003800000 */
[----:B------:R-:W-:-:S07]  /*01d0*/  IMAD.MOV.U32 R16, RZ, RZ, RZ ;  /* 0x000000ffff107224 */ /* 0x000fce00078e00ff */
.L_x_7:
[----:B------:R-:W-:Y:S01]  /*01e0*/  LOP3.LUT R17, R14, 0x3, RZ, 0xc0, !PT ;  /* 0x000000030e117812 */ /* 0x000fe200078ec0ff */
[----:B------:R-:W-:Y:S03]  /*01f0*/  BSSY.RECONVERGENT B1, `(.L_x_2) ;  /* 0x00000c5000017945 */ /* 0x000fe60003800200 */
[----:B------:R-:W-:-:S04]  /*0200*/  ISETP.NE.U32.AND P0, PT, R17, RZ, PT ;  /* 0x000000ff1100720c */ /* 0x000fc80003f05070 */
[----:B------:R-:W-:-:S13]  /*0210*/  ISETP.NE.AND.EX P0, PT, RZ, RZ, PT, P0 ;  /* 0x000000ffff00720c */ /* 0x000fda0003f05300 */
[----:B-1----:R-:W-:Y:S05]  /*0220*/  @!P0 BRA `(.L_x_3) ;  /* 0x0000000c00048947 */ /* 0x002fea0003800000 */
[----:B------:R-:W1:Y:S01]  /*0230*/  LDC.64 R2, c[0x4][RZ] ;  /* 0x01000000ff027b82 */ /* 0x000e620000000a00 */
[----:B------:R-:W-:Y:S02]  /*0240*/  IMAD.MOV.U32 R18, RZ, RZ, RZ ;  /* 0x000000ffff127224 */ /* 0x000fe400078e00ff */
[----:B-1----:R-:W-:-:S07]  /*0250*/  IMAD.WIDE.U32 R2, R16, 0xc80, R2 ;  /* 0x00000c8010027825 */ /* 0x002fce00078e0002 */
.L_x_6:
[----:B------:R-:W-:Y:S01]  /*0260*/  IMAD.MOV.U32 R19, RZ, RZ, RZ ;  /* 0x000000ffff137224 */ /* 0x000fe200078e00ff */
[----:B01----:R-:W-:Y:S02]  /*0270*/  CS2R R4, SRZ ;  /* 0x0000000000047805 */ /* 0x003fe4000001ff00 */
[----:B------:R-:W-:Y:S01]  /*0280*/  CS2R R8, SRZ ;  /* 0x0000000000087805 */ /* 0x000fe2000001ff00 */
[----:B------:R-:W-:-:S07]  /*0290*/  IMAD.MOV.U32 R7, RZ, RZ, RZ ;  /* 0x000000ffff077224 */ /* 0x000fce00078e00ff */
.L_x_5:
[----:B------:R-:W-:-:S05]  /*02a0*/  IMAD.WIDE.U32 R12, R19, 0x4, R10 ;  /* 0x00000004130c7825 */ /* 0x000fca00078e000a */
[----:B------:R0:W5:Y:S01]  /*02b0*/  LDG.E R20, desc[UR4][R12.64+0x4] ;  /* 0x000004040c147981 */ /* 0x000162000c1e1900 */
[----:B------:R-:W-:Y:S02]  /*02c0*/  IMAD.SHL.U32 R21, R19, 0x20, RZ ;  /* 0x0000002013157824 */ /* 0x000fe400078e00ff */
[----:B------:R-:W-:-:S07]  /*02d0*/  IMAD.MOV.U32 R22, RZ, RZ, RZ ;  /* 0x000000ffff167224 */ /* 0x000fce00078e00ff */
.L_x_4:
[----:B-----5:R-:W-:Y:S01]  /*02e0*/  SHF.R.U32.HI R25, RZ, R22, R20 ;  /* 0x00000016ff197219 */ /* 0x020fe20000011614 */
[----:B0-----:R-:W-:-:S03]  /*02f0*/  IMAD.IADD R12, R21, 0x1, R22 ;  /* 0x00000001150c7824 */ /* 0x001fc600078e0216 */
[----:B------:R-:W-:-:S04]  /*0300*/  LOP3.LUT R13, R25, 0x1, RZ, 0xc0, !PT ;  /* 0x00000001190d7812 */ /* 0x000fc800078ec0ff */
[----:B------:R-:W-:Y:S01]  /*0310*/  ISETP.NE.U32.AND P0, PT, R13, 0x1, PT ;  /* 0x000000010d00780c */ /* 0x000fe20003f05070 */
[----:B------:R-:W-:-:S03]  /*0320*/  IMAD R13, R12, 0x5, RZ ;  /* 0x000000050c0d7824 */ /* 0x000fc600078e02ff */
[----:B------:R-:W-:Y:S01]  /*0330*/  R2P PR, R25, 0x7e ;  /* 0x0000007e19007804 */ /* 0x000fe20000000000 */
[----:B------:R-:W-:-:S08]  /*0340*/  IMAD.WIDE.U32 R12, R13, 0x4, R2 ;  /* 0x000000040d0c7825 */ /* 0x000fd000078e0002 */
[----:B------:R-:W2:Y:S04]  /*0350*/  @!P0 LDG.E R26, desc[UR4][R12.64+0x10] ;  /* 0x000010040c1a8981 */ /* 0x000ea8000c1e1900 */
[----:B------:R-:W3:Y:S04]  /*0360*/  @P1 LDG.E R28, desc[UR4][R12.64+0x24] ;  /* 0x000024040c1c1981 */ /* 0x000ee8000c1e1900 */
[----:B------:R-:W4:Y:S04]  /*0370*/  @!P0 LDG.E R24, desc[UR4][R12.64] ;  /* 0x000000040c188981 */ /* 0x000f28000c1e1900 */
[----:B------:R-:W4:Y:S04]  /*0380*/  @!P0 LDG.E R23, desc[UR4][R12.64+0x4] ;  /* 0x000004040c178981 */ /* 0x000f28000c1e1900 */
[----:B------:R-:W4:Y:S01]  /*0390*/  @P1 LDG.E R27, desc[UR4][R12.64+0x20] ;  /* 0x000020040c1b1981 */ /* 0x000f22000c1e1900 */
[----:B--2---:R-:W-:-:S03]  /*03a0*/  @!P0 LOP3.LUT R5, R5, R26, RZ, 0x3c, !PT ;  /* 0x0000001a05058212 */ /* 0x004fc600078e3cff */
[----:B------:R-:W2:Y:S01]  /*03b0*/  @P2 LDG.E R26, desc[UR4][R12.64+0x38] ;  /* 0x000038040c1a2981 */ /* 0x000ea2000c1e1900 */
[----:B---3--:R-:W-:-:S03]  /*03c0*/  @P1 LOP3.LUT R5, R5, R28, RZ, 0x3c, !PT ;  /* 0x0000001c05051212 */ /* 0x008fc600078e3cff */
[----:B------:R-:W3:Y:S01]  /*03d0*/  @P3 LDG.E R28, desc[UR4][R12.64+0x4c] ;  /* 0x00004c040c1c3981 */ /* 0x000ee2000c1e1900 */
[----:B----4-:R-:W-:-:S03]  /*03e0*/  @!P0 LOP3.LUT R7, R7, R24, RZ, 0x3c, !PT ;  /* 0x0000001807078212 */ /* 0x010fc600078e3cff */
[----:B------:R-:W4:Y:S01]  /*03f0*/  @!P0 LDG.E R24, desc[UR4][R12.64+0x8] ;  /* 0x000008040c188981 */ /* 0x000f22000c1e1900 */
[----:B------:R-:W-:-:S03]  /*0400*/  @!P0 LOP3.LUT R8, R8, R23, RZ, 0x3c, !PT ;  /* 0x0000001708088212 */ /* 0x000fc600078e3cff */
[----:B------:R-:W4:Y:S01]  /*0410*/  @P4 LDG.E R23, desc[UR4][R12.64+0x60] ;  /* 0x000060040c174981 */ /* 0x000f22000c1e1900 */
[----:B--2---:R-:W-:-:S03]  /*0420*/  @P2 LOP3.LUT R5, R5, R26, RZ, 0x3c, !PT ;  /* 0x0000001a05052212 */ /* 0x004fc600078e3cff */
[----:B------:R-:W2:Y:S01]  /*0430*/  @P5 LDG.E R26, desc[UR4][R12.64+0x74] ;  /* 0x000074040c1a5981 */ /* 0x000ea2000c1e1900 */
[----:B---3--:R-:W-:-:S03]  /*0440*/  @P3 LOP3.LUT R5, R5, R28, RZ, 0x3c, !PT ;  /* 0x0000001c05053212 */ /* 0x008fc600078e3cff */
[----:B------:R-:W3:Y:S01]  /*0450*/  @P6 LDG.E R28, desc[UR4][R12.64+0x88] ;  /* 0x000088040c1c6981 */ /* 0x000ee2000c1e1900 */
[----:B----4-:R-:W-:-:S03]  /*0460*/  @!P0 LOP3.LUT R9, R9, R24, RZ, 0x3c, !PT ;  /* 0x0000001809098212 */ /* 0x010fc600078e3cff */
[----:B------:R-:W4:Y:S01]  /*0470*/  @P1 LDG.E R24, desc[UR4][R12.64+0x14] ;  /* 0x000014040c181981 */ /* 0x000f22000c1e1900 */
[----:B------:R-:W-:-:S03]  /*0480*/  @P4 LOP3.LUT R5, R5, R23, RZ, 0x3c, !PT ;  /* 0x0000001705054212 */ /* 0x000fc600078e3cff */
[----:B------:R-:W3:Y:S01]  /*0490*/  @!P0 LDG.E R23, desc[UR4][R12.64+0xc] ;  /* 0x00000c040c178981 */ /* 0x000ee2000c1e1900 */
[----:B--2---:R-:W-:-:S03]  /*04a0*/  @P5 LOP3.LUT R5, R5, R26, RZ, 0x3c, !PT ;  /* 0x0000001a05055212 */ /* 0x004fc600078e3cff */
[----:B------:R-:W2:Y:S01]  /*04b0*/  @P2 LDG.E R26, desc[UR4][R12.64+0x28] ;  /* 0x000028040c1a2981 */ /* 0x000ea2000c1e1900 */
[----:B----4-:R-:W-:-:S03]  /*04c0*/  @P1 LOP3.LUT R7, R7, R24, RZ, 0x3c, !PT ;  /* 0x0000001807071212 */ /* 0x010fc600078e3cff */
[----:B------:R-:W4:Y:S01]  /*04d0*/  @P1 LDG.E R24, desc[UR4][R12.64+0x1c] ;  /* 0x00001c040c181981 */ /* 0x000f22000c1e1900 */
[----:B---3--:R-:W-:-:S03]  /*04e0*/  @!P0 LOP3.LUT R4, R4, R23, RZ, 0x3c, !PT ;  /* 0x0000001704048212 */ /* 0x008fc600078e3cff */
[----:B------:R-:W3:Y:S01]  /*04f0*/  @P1 LDG.E R23, desc[UR4][R12.64+0x18] ;  /* 0x000018040c171981 */ /* 0x000ee2000c1e1900 */
[----:B------:R-:W-:-:S03]  /*0500*/  @P1 LOP3.LUT R4, R4, R27, RZ, 0x3c, !PT ;  /* 0x0000001b04041212 */ /* 0x000fc600078e3cff */
[----:B------:R-:W3:Y:S01]  /*0510*/  @P2 LDG.E R27, desc[UR4][R12.64+0x34] ;  /* 0x000034040c1b2981 */ /* 0x000ee2000c1e1900 */
[----:B--2---:R-:W-:-:S03]  /*0520*/  @P2 LOP3.LUT R7, R7, R26, RZ, 0x3c, !PT ;  /* 0x0000001a07072212 */ /* 0x004fc600078e3cff */
[----:B------:R-:W2:Y:S01]  /*0530*/  @P3 LDG.E R26, desc[UR4][R12.64+0x3c] ;  /* 0x00003c040c1a3981 */ /* 0x000ea2000c1e1900 */
[----:B----4-:R-:W-:-:S03]  /*0540*/  @P1 LOP3.LUT R9, R9, R24, RZ, 0x3c, !PT ;  /* 0x0000001809091212 */ /* 0x010fc600078e3cff */
[----:B------:R-:W4:Y:S01]  /*0550*/  @P2 LDG.E R24, desc[UR4][R12.64+0x30] ;  /* 0x000030040c182981 */ /* 0x000f22000c1e1900 */
[----:B---3--:R-:W-:-:S03]  /*0560*/  @P1 LOP3.LUT R8, R8, R23, RZ, 0x3c, !PT ;  /* 0x0000001708081212 */ /* 0x008fc600078e3cff */
        /* <DEDUP_REMOVED lines=25> */
[----:B------:R-:W-:Y:S02]  /*0700*/  LOP3.LUT P0, RZ, R25, 0x80, RZ, 0xc0, !PT ;  /* 0x0000008019ff7812 */ /* 0x000fe4000780c0ff */
[----:B------:R-:W-:Y:S02]  /*0710*/  @P5 LOP3.LUT R4, R4, R27, RZ, 0x3c, !PT ;  /* 0x0000001b04045212 */ /* 0x000fe400078e3cff */
[----:B------:R-:W3:Y:S01]  /*0720*/  @P6 LDG.E R27, desc[UR4][R12.64+0x84] ;  /* 0x000084040c1b6981 */ /* 0x000ee2000c1e1900 */
[----:B--2---:R-:W-:-:S08]  /*0730*/  @P6 LOP3.LUT R7, R7, R26, RZ, 0x3c, !PT ;  /* 0x0000001a07076212 */ /* 0x004fd000078e3cff */
        /* <DEDUP_REMOVED lines=13> */
[----:B------:R-:W-:Y:S02]  /*0810*/  @P6 LOP3.LUT R5, R5, R28, RZ, 0x3c, !PT ;  /* 0x0000001c05056212 */ /* 0x000fe400078e3cff */
[----:B------:R-:W-:Y:S02]  /*0820*/  @P0 LOP3.LUT R4, R4, R27, RZ, 0x3c, !PT ;  /* 0x0000001b04040212 */ /* 0x000fe400078e3cff */
[----:B--2---:R-:W-:Y:S02]  /*0830*/  @P0 LOP3.LUT R5, R5, R26, RZ, 0x3c, !PT ;  /* 0x0000001a05050212 */ /* 0x004fe400078e3cff */
[----:B----4-:R-:W-:Y:S02]  /*0840*/  @P0 LOP3.LUT R9, R9, R24, RZ, 0x3c, !PT ;  /* 0x0000001809090212 */ /* 0x010fe400078e3cff */
[----:B---3--:R-:W-:Y:S02]  /*0850*/  @P0 LOP3.LUT R8, R8, R23, RZ, 0x3c, !PT ;  /* 0x0000001708080212 */ /* 0x008fe400078e3cff */
[----:B------:R-:W-:-:S13]  /*0860*/  R2P PR, R25.B1, 0x7f ;  /* 0x0000007f19007804 */ /* 0x000fda0000001000 */
[----:B------:R-:W2:Y:S04]  /*0870*/  @P0 LDG.E R24, desc[UR4][R12.64+0xa0] ;  /* 0x0000a0040c180981 */ /* 0x000ea8000c1e1900 */
[----:B------:R-:W3:Y:S04]  /*0880*/  @P0 LDG.E R23, desc[UR4][R12.64+0xa4] ;  /* 0x0000a4040c170981 */ /* 0x000ee8000c1e1900 */
[----:B------:R-:W4:Y:S04]  /*0890*/  @P0 LDG.E R26, desc[UR4][R12.64+0xa8] ;  /* 0x0000a8040c1a0981 */ /* 0x000f28000c1e1900 */
[----:B------:R-:W4:Y:S04]  /*08a0*/  @P1 LDG.E R27, desc[UR4][R12.64+0xb8] ;  /* 0x0000b8040c1b1981 */ /* 0x000f28000c1e1900 */
[----:B------:R-:W4:Y:S01]  /*08b0*/  @P2 LDG.E R28, desc[UR4][R12.64+0xc8] ;  /* 0x0000c8040c1c2981 */ /* 0x000f22000c1e1900 */
[----:B--2---:R-:W-:-:S03]  /*08c0*/  @P0 LOP3.LUT R7, R7, R24, RZ, 0x3c, !PT ;  /* 0x0000001807070212 */ /* 0x004fc600078e3cff */
[----:B------:R-:W2:Y:S01]  /*08d0*/  @P0 LDG.E R24, desc[UR4][R12.64+0xb0] ;  /* 0x0000b0040c180981 */ /* 0x000ea2000c1e1900 */
[----:B---3--:R-:W-:-:S03]  /*08e0*/  @P0 LOP3.LUT R8, R8, R23, RZ, 0x3c, !PT ;  /* 0x0000001708080212 */ /* 0x008fc600078e3cff */
[----:B------:R-:W3:Y:S01]  /*08f0*/  @P0 LDG.E R23, desc[UR4][R12.64+0xac] ;  /* 0x0000ac040c170981 */ /* 0x000ee2000c1e1900 */
[----:B----4-:R-:W-:-:S03]  /*0900*/  @P0 LOP3.LUT R9, R9, R26, RZ, 0x3c, !PT ;  /* 0x0000001a09090212 */ /* 0x010fc600078e3cff */
        /* <DEDUP_REMOVED lines=13> */
[----:B------:R-:W-:Y:S02]  /*09e0*/  @P1 LOP3.LUT R8, R8, R27, RZ, 0x3c, !PT ;  /* 0x0000001b08081212 */ /* 0x000fe400078e3cff */
[----:B--2---:R-:W-:Y:S02]  /*09f0*/  @P2 LOP3.LUT R9, R9, R24, RZ, 0x3c, !PT ;  /* 0x0000001809092212 */ /* 0x004fe400078e3cff */
[----:B------:R-:W2:Y:S01]  /*0a00*/  @P3 LDG.E R24, desc[UR4][R12.64+0xdc] ;  /* 0x0000dc040c183981 */ /* 0x000ea2000c1e1900 */
[----:B---3--:R-:W-:-:S03]  /*0a10*/  @P2 LOP3.LUT R8, R8, R23, RZ, 0x3c, !PT ;  /* 0x0000001708082212 */ /* 0x008fc600078e3cff */
[----:B------:R-:W3:Y:S01]  /*0a20*/  @P3 LDG.E R23, desc[UR4][R12.64+0xe0] ;  /* 0x0000e0040c173981 */ /* 0x000ee2000c1e1900 */
[----:B----4-:R-:W-:-:S03]  /*0a30*/  @P2 LOP3.LUT R5, R5, R26, RZ, 0x3c, !PT ;  /* 0x0000001a05052212 */ /* 0x010fc600078e3cff */
[----:B------:R-:W4:Y:S01]  /*0a40*/  @P3 LDG.E R26, desc[UR4][R12.64+0xe4] ;  /* 0x0000e4040c1a3981 */ /* 0x000f22000c1e1900 */
[----:B------:R-:W-:Y:S02]  /*0a50*/  LOP3.LUT P0, RZ, R25, 0x8000, RZ, 0xc0, !PT ;  /* 0x0000800019ff7812 */ /* 0x000fe4000780c0ff */
[----:B------:R-:W-:Y:S01]  /*0a60*/  @P2 LOP3.LUT R7, R7, R28, RZ, 0x3c, !PT ;  /* 0x0000001c07072212 */ /* 0x000fe200078e3cff */
        /* <DEDUP_REMOVED lines=8> */
[----:B------:R-:W-:-:S03]  /*0af0*/  @P2 LOP3.LUT R4, R4, R25, RZ, 0x3c, !PT ;  /* 0x0000001904042212 */ /* 0x000fc600078e3cff */
        /* <DEDUP_REMOVED lines=27> */
[----:B------:R-:W-:-:S03]  /*0cb0*/  @P6 LOP3.LUT R4, R4, R25, RZ, 0x3c, !PT ;  /* 0x0000001904046212 */ /* 0x000fc600078e3cff */
[----:B------:R-:W4:Y:S01]  /*0cc0*/  @P0 LDG.E R25, desc[UR4][R12.64+0x138] ;  /* 0x000138040c190981 */ /* 0x000f22000c1e1900 */
[----:B------:R-:W-:Y:S01]  /*0cd0*/  VIADD R22, R22, 0x10 ;  /* 0x0000001016167836 */ /* 0x000fe20000000000 */
[----:B--2---:R-:W-:Y:S02]  /*0ce0*/  @P6 LOP3.LUT R9, R9, R24, RZ, 0x3c, !PT ;  /* 0x0000001809096212 */ /* 0x004fe400078e3cff */
[----:B------:R-:W2:Y:S01]  /*0cf0*/  @P0 LDG.E R24, desc[UR4][R12.64+0x12c] ;  /* 0x00012c040c180981 */ /* 0x000ea2000c1e1900 */
[----:B---3--:R-:W-:-:S03]  /*0d00*/  @P6 LOP3.LUT R8, R8, R23, RZ, 0x3c, !PT ;  /* 0x0000001708086212 */ /* 0x008fc600078e3cff */
[----:B------:R-:W3:Y:S01]  /*0d10*/  @P0 LDG.E R23, desc[UR4][R12.64+0x130] ;  /* 0x000130040c170981 */ /* 0x000ee2000c1e1900 */
[----:B----4-:R-:W-:-:S03]  /*0d20*/  @P6 LOP3.LUT R5, R5, R26, RZ, 0x3c, !PT ;  /* 0x0000001a05056212 */ /* 0x010fc600078e3cff */
[----:B------:R-:W4:Y:S01]  /*0d30*/  @P0 LDG.E R26, desc[UR4][R12.64+0x134] ;  /* 0x000134040c1a0981 */ /* 0x000f22000c1e1900 */
[----:B------:R-:W-:Y:S02]  /*0d40*/  ISETP.NE.AND P1, PT, R22, 0x20, PT ;  /* 0x000000201600780c */ /* 0x000fe40003f25270 */
[----:B------:R-:W-:Y:S02]  /*0d50*/  @P0 LOP3.LUT R5, R5, R28, RZ, 0x3c, !PT ;  /* 0x0000001c05050212 */ /* 0x000fe400078e3cff */
[----:B------:R-:W-:Y:S02]  /*0d60*/  @P0 LOP3.LUT R4, R4, R25, RZ, 0x3c, !PT ;  /* 0x0000001904040212 */ /* 0x000fe400078e3cff */
[----:B--2---:R-:W-:Y:S02]  /*0d70*/  @P0 LOP3.LUT R7, R7, R24, RZ, 0x3c, !PT ;  /* 0x0000001807070212 */ /* 0x004fe400078e3cff */
[----:B---3--:R-:W-:Y:S02]  /*0d80*/  @P0 LOP3.LUT R8, R8, R23, RZ, 0x3c, !PT ;  /* 0x0000001708080212 */ /* 0x008fe400078e3cff */
[----:B----4-:R-:W-:-:S03]  /*0d90*/  @P0 LOP3.LUT R9, R9, R26, RZ, 0x3c, !PT ;  /* 0x0000001a09090212 */ /* 0x010fc600078e3cff */
[----:B------:R-:W-:Y:S05]  /*0da0*/  @P1 BRA `(.L_x_4) ;  /* 0xfffffff4004c1947 */ /* 0x000fea000383ffff */
[----:B------:R-:W-:-:S05]  /*0db0*/  VIADD R19, R19, 0x1 ;  /* 0x0000000113137836 */ /* 0x000fca0000000000 */
[----:B------:R-:W-:-:S13]  /*0dc0*/  ISETP.NE.AND P0, PT, R19, 0x5, PT ;  /* 0x000000051300780c */ /* 0x000fda0003f05270 */
[----:B------:R-:W-:Y:S05]  /*0dd0*/  @P0 BRA `(.L_x_5) ;  /* 0xfffffff400300947 */ /* 0x000fea000383ffff */
[----:B------:R1:W-:Y:S01]  /*0de0*/  STG.E desc[UR4][R10.64+0x4], R7 ;  /* 0x000004070a007986 */ /* 0x0003e2000c101904 */
[----:B------:R-:W-:-:S03]  /*0df0*/  VIADD R18, R18, 0x1 ;  /* 0x0000000112127836 */ /* 0x000fc60000000000 */
[----:B------:R1:W-:Y:S02]  /*0e00*/  STG.E.64 desc[UR4][R10.64+0x8], R8 ;  /* 0x000008080a007986 */ /* 0x0003e4000c101b04 */
[----:B------:R-:W-:Y:S02]  /*0e10*/  ISETP.GE.U32.AND P0, PT, R18, R17, PT ;  /* 0x000000111200720c */ /* 0x000fe40003f06070 */
[----:B------:R1:W-:Y:S11]  /*0e20*/  STG.E.64 desc[UR4][R10.64+0x10], R4 ;  /* 0x000010040a007986 */ /* 0x0003f6000c101b04 */
[----:B------:R-:W-:Y:S05]  /*0e30*/  @!P0 BRA `(.L_x_6) ;  /* 0xfffffff400088947 */ /* 0x000fea000383ffff */
.L_x_3:
[----:B------:R-:W-:Y:S05]  /*0e40*/  BSYNC.RECONVERGENT B1 ;  /* 0x0000000000017941 */ /* 0x000fea0003800200 */
.L_x_2:
[----:B------:R-:W-:Y:S01]  /*0e50*/  ISETP.GT.U32.AND P0, PT, R14, 0x3, PT ;  /* 0x000000030e00780c */ /* 0x000fe20003f04070 */
[----:B------:R-:W-:Y:S01]  /*0e60*/  VIADD R16, R16, 0x1 ;  /* 0x0000000110107836 */ /* 0x000fe20000000000 */
[--C-:B------:R-:W-:Y:S02]  /*0e70*/  SHF.R.U64 R14, R14, 0x2, R15.reuse ;  /* 0x000000020e0e7819 */ /* 0x100fe4000000120f */
[----:B------:R-:W-:Y:S02]  /*0e80*/  ISETP.GT.U32.AND.EX P0, PT, R15, RZ, PT, P0 ;  /* 0x000000ff0f00720c */ /* 0x000fe40003f04100 */
[----:B------:R-:W-:-:S11]  /*0e90*/  SHF.R.U32.HI R15, RZ, 0x2, R15 ;  /* 0x00000002ff0f7819 */ /* 0x000fd6000001160f */
[----:B------:R-:W-:Y:S05]  /*0ea0*/  @P0 BRA `(.L_x_7) ;  /* 0xfffffff000cc0947 */ /* 0x000fea000383ffff */
.L_x_1:
[----:B------:R-:W-:Y:S05]  /*0eb0*/  BSYNC.RECONVERGENT B0 ;  /* 0x0000000000007941 */ /* 0x000fea0003800200 */
.L_x_0:
[----:B------:R-:W2:Y:S01]  /*0ec0*/  LDC R3, c[0x0][0x380] ;  /* 0x0000e000ff037b82 */ /* 0x000ea20000000800 */
[----:B------:R3:W-:Y:S01]  /*0ed0*/  STG.E.64 desc[UR4][R10.64+0x18], RZ ;  /* 0x000018ff0a007986 */ /* 0x0007e2000c101b04 */
[----:B------:R-:W-:-:S03]  /*0ee0*/  IMAD.MOV.U32 R12, RZ, RZ, RZ ;  /* 0x000000ffff0c7224 */ /* 0x000fc600078e00ff */
[----:B------:R3:W-:Y:S04]  /*0ef0*/  STG.E desc[UR4][R10.64+0x20], RZ ;  /* 0x000020ff0a007986 */ /* 0x0007e8000c101904 */
[----:B------:R3:W-:Y:S01]  /*0f00*/  STG.E.64 desc[UR4][R10.64+0x28], RZ ;  /* 0x000028ff0a007986 */ /* 0x0007e2000c101b04 */
[----:B--2---:R-:W-:-:S13]  /*0f10*/  ISETP.GE.AND P0, PT, R3, 0x1, PT ;  /* 0x000000010300780c */ /* 0x004fda0003f06270 */
[----:B---3--:R-:W-:Y:S05]  /*0f20*/  @!P0 BRA `(.L_x_8) ;  /* 0x0000000400888947 */ /* 0x008fea0003800000 */
[C---:B------:R-:W-:Y:S01]  /*0f30*/  ISETP.GE.U32.AND P0, PT, R3.reuse, 0x4, PT ;  /* 0x000000040300780c */ /* 0x040fe20003f06070 */
[----:B------:R-:W-:Y:S01]  /*0f40*/  IMAD.MOV.U32 R12, RZ, RZ, RZ ;  /* 0x000000ffff0c7224 */ /* 0x000fe200078e00ff */
[----:B------:R-:W-:Y:S01]  /*0f50*/  LOP3.LUT R2, R3, 0x3, RZ, 0xc0, !PT ;  /* 0x0000000303027812 */ /* 0x000fe200078ec0ff */
[----:B------:R-:W-:-:S10]  /*0f60*/  IMAD.MOV.U32 R14, RZ, RZ, R6 ;  /* 0x000000ffff0e7224 */ /* 0x000fd400078e0006 */
[----:B------:R-:W-:Y:S05]  /*0f70*/  @!P0 BRA `(.L_x_9) ;  /* 0x0000000000f48947 */ /* 0x000fea0003800000 */
[----:B------:R-:W-:Y:S01]  /*0f80*/  IMAD.MOV.U32 R14, RZ, RZ, R8 ;  /* 0x000000ffff0e7224 */ /* 0x000fe200078e0008 */
[----:B01----:R-:W-:Y:S01]  /*0f90*/  LOP3.LUT R8, R3, 0x7ffffffc, RZ, 0xc0, !PT ;  /* 0x7ffffffc03087812 */ /* 0x003fe200078ec0ff */
[----:B------:R-:W-:Y:S02]  /*0fa0*/  IMAD.MOV.U32 R13, RZ, RZ, R4 ;  /* 0x000000ffff0d7224 */ /* 0x000fe400078e0004 */
[----:B------:R-:W-:Y:S02]  /*0fb0*/  VIADD R0, R0, 0x7b0fdd ;  /* 0x007b0fdd00007836 */ /* 0x000fe40000000000 */
[----:B------:R-:W-:Y:S02]  /*0fc0*/  IMAD.MOV.U32 R12, RZ, RZ, RZ ;  /* 0x000000ffff0c7224 */ /* 0x000fe400078e00ff */
[----:B------:R-:W-:-:S07]  /*0fd0*/  IMAD.MOV R4, RZ, RZ, -R8 ;  /* 0x000000ffff047224 */ /* 0x000fce00078e0a08 */
.L_x_10:
[----:B------:R-:W-:Y:S01]  /*0fe0*/  SHF.R.U32.HI R8, RZ, 0x2, R7 ;  /* 0x00000002ff087819 */ /* 0x000fe20000011607 */
[----:B------:R-:W-:Y:S01]  /*0ff0*/  VIADD R4, R4, 0x4 ;  /* 0x0000000404047836 */ /* 0x000fe20000000000 */
[----:B------:R-:W-:Y:S02]  /*1000*/  SHF.R.U32.HI R17, RZ, 0x2, R14 ;  /* 0x00000002ff117819 */ /* 0x000fe4000001160e */
[----:B------:R-:W-:Y:S01]  /*1010*/  LOP3.LUT R8, R8, R7, RZ, 0x3c, !PT ;  /* 0x0000000708087212 */ /* 0x000fe200078e3cff */
[----:B------:R-:W-:Y:S01]  /*1020*/  IMAD.SHL.U32 R7, R5, 0x10, RZ ;  /* 0x0000001005077824 */ /* 0x000fe200078e00ff */
[----:B------:R-:W-:Y:S02]  /*1030*/  LOP3.LUT R17, R17, R14, RZ, 0x3c, !PT ;  /* 0x0000000e11117212 */ /* 0x000fe400078e3cff */
[----:B------:R-:W-:Y:S01]  /*1040*/  SHF.R.U32.HI R16, RZ, 0x2, R9 ;  /* 0x00000002ff107819 */ /* 0x000fe20000011609 */
[----:B------:R-:W-:Y:S01]  /*1050*/  IMAD.SHL.U32 R15, R8, 0x2, RZ ;  /* 0x00000002080f7824 */ /* 0x000fe200078e00ff */
[----:B------:R-:W-:-:S02]  /*1060*/  SHF.R.U32.HI R18, RZ, 0x2, R13 ;  /* 0x00000002ff127819 */ /* 0x000fc4000001160d */
[----:B------:R-:W-:Y:S02]  /*1070*/  LOP3.LUT R16, R16, R9, RZ, 0x3c, !PT ;  /* 0x0000000910107212 */ /* 0x000fe400078e3cff */
[----:B------:R-:W-:Y:S01]  /*1080*/  LOP3.LUT R8, R8, R15, R7, 0x96, !PT ;  /* 0x0000000f08087212 */ /* 0x000fe200078e9607 */
[----:B------:R-:W-:Y:S01]  /*1090*/  IMAD.SHL.U32 R7, R17, 0x2, RZ ;  /* 0x0000000211077824 */ /* 0x000fe200078e00ff */
[----:B------:R-:W-:Y:S02]  /*10a0*/  LOP3.LUT R18, R18, R13, RZ, 0x3c, !PT ;  /* 0x0000000d12127212 */ /* 0x000fe400078e3cff */
[----:B------:R-:W-:Y:S02]  /*10b0*/  LOP3.LUT R8, R8, R5, RZ, 0x3c, !PT ;  /* 0x0000000508087212 */ /* 0x000fe400078e3cff */
[----:B------:R-:W-:-:S03]  /*10c0*/  ISETP.NE.AND P0, PT, R4, RZ, PT ;  /* 0x000000ff0400720c */ /* 0x000fc60003f05270 */
[----:B------:R-:W-:-:S05]  /*10d0*/  IMAD.SHL.U32 R14, R8, 0x10, RZ ;  /* 0x00000010080e7824 */ /* 0x000fca00078e00ff */
[----:B------:R-:W-:Y:S01]  /*10e0*/  LOP3.LUT R7, R17, R7, R14, 0x96, !PT ;  /* 0x0000000711077212 */ /* 0x000fe200078e960e */
[----:B------:R-:W-:-:S03]  /*10f0*/  IMAD.SHL.U32 R14, R16, 0x2, RZ ;  /* 0x00000002100e7824 */ /* 0x000fc600078e00ff */
[----:B------:R-:W-:-:S04]  /*1100*/  LOP3.LUT R9, R7, R8, RZ, 0x3c, !PT ;  /* 0x0000000807097212 */ /* 0x000fc800078e3cff */
[----:B------:R-:W-:Y:S01]  /*1110*/  IADD3 R17, PT, PT, R0, -0xb0f8a, R9 ;  /* 0xfff4f07600117810 */ /* 0x000fe20007ffe009 */
[----:B------:R-:W-:-:S03]  /*1120*/  IMAD.SHL.U32 R7, R9, 0x10, RZ ;  /* 0x0000001009077824 */ /* 0x000fc600078e00ff */
[----:B------:R-:W-:Y:S02]  /*1130*/  I2FP.F32.U32 R19, R17 ;  /* 0x0000001100137245 */ /* 0x000fe40000201000 */
[----:B------:R-:W-:Y:S01]  /*1140*/  LOP3.LUT R14, R16, R14, R7, 0x96, !PT ;  /* 0x0000000e100e7212 */ /* 0x000fe200078e9607 */
[----:B------:R-:W-:Y:S01]  /*1150*/  IMAD.SHL.U32 R16, R18, 0x2, RZ ;  /* 0x0000000212107824 */ /* 0x000fe200078e00ff */
[----:B------:R-:W-:Y:S02]  /*1160*/  IADD3 R7, PT, PT, R0, -0x10974f, R8 ;  /* 0xffef68b100077810 */ /* 0x000fe40007ffe008 */
[----:B------:R-:W-:Y:S01]  /*1170*/  LOP3.LUT R13, R14, R9, RZ, 0x3c, !PT ;  /* 0x000000090e0d7212 */ /* 0x000fe200078e3cff */
[----:B------:R-:W-:Y:S01]  /*1180*/  IMAD.MOV.U32 R14, RZ, RZ, 0x2f800000 ;  /* 0x2f800000ff0e7424 */ /* 0x000fe200078e00ff */
[----:B------:R-:W-:-:S03]  /*1190*/  I2FP.F32.U32 R7, R7 ;  /* 0x0000000700077245 */ /* 0x000fc60000201000 */
[----:B------:R-:W-:-:S05]  /*11a0*/  IMAD.SHL.U32 R15, R13, 0x10, RZ ;  /* 0x000000100d0f7824 */ /* 0x000fca00078e00ff */
[----:B------:R-:W-:Y:S01]  /*11b0*/  LOP3.LUT R20, R18, R16, R15, 0x96, !PT ;  /* 0x0000001012147212 */ /* 0x000fe200078e960f */
[----:B------:R-:W-:Y:S02]  /*11c0*/  IMAD.MOV.U32 R15, RZ, RZ, 0x40000000 ;  /* 0x40000000ff0f7424 */ /* 0x000fe400078e00ff */
[-C--:B------:R-:W-:Y:S01]  /*11d0*/  FFMA R16, R7, R14.reuse, 1.1641532182693481445e-10 ;  /* 0x2f00000007107423 */ /* 0x080fe2000000000e */
[----:B------:R-:W-:Y:S01]  /*11e0*/  IMAD.MOV.U32 R7, RZ, RZ, R5 ;  /* 0x000000ffff077224 */ /* 0x000fe200078e0005 */
[----:B------:R-:W-:Y:S02]  /*11f0*/  IADD3 R18, PT, PT, R0, -0x587c5, R13 ;  /* 0xfffa783b00127810 */ /* 0x000fe40007ffe00d */
[----:B------:R-:W-:Y:S01]  /*1200*/  LOP3.LUT R5, R20, R13, RZ, 0x3c, !PT ;  /* 0x0000000d14057212 */ /* 0x000fe200078e3cff */
[----:B------:R-:W-:Y:S01]  /*1210*/  FFMA R17, R16, R15, -1 ;  /* 0xbf80000010117423 */ /* 0x000fe2000000000f */
[----:B------:R-:W-:Y:S01]  /*1220*/  FFMA R16, R19, R14, 1.1641532182693481445e-10 ;  /* 0x2f00000013107423 */ /* 0x000fe2000000000e */
[----:B------:R-:W-:-:S02]  /*1230*/  I2FP.F32.U32 R19, R18 ;  /* 0x0000001200137245 */ /* 0x000fc40000201000 */
[----:B------:R-:W-:Y:S02]  /*1240*/  IMAD.IADD R18, R5, 0x1, R0 ;  /* 0x0000000105127824 */ /* 0x000fe400078e0200 */
[----:B------:R-:W-:Y:S01]  /*1250*/  FFMA R12, R17, R17, R12 ;  /* 0x00000011110c7223 */ /* 0x000fe2000000000c */
[----:B------:R-:W-:Y:S01]  /*1260*/  FFMA R17, R16, R15, -1 ;  /* 0xbf80000010117423 */ /* 0x000fe2000000000f */
[----:B------:R-:W-:Y:S01]  /*1270*/  FFMA R16, R19, R14, 1.1641532182693481445e-10 ;  /* 0x2f00000013107423 */ /* 0x000fe2000000000e */
[----:B------:R-:W-:Y:S02]  /*1280*/  I2FP.F32.U32 R19, R18 ;  /* 0x0000001200137245 */ /* 0x000fe40000201000 */
[----:B------:R-:W-:Y:S01]  /*1290*/  FFMA R12, R17, R17, R12 ;  /* 0x00000011110c7223 */ /* 0x000fe2000000000c */
[----:B------:R-:W-:Y:S01]  /*12a0*/  FFMA R17, R16, R15, -1 ;  /* 0xbf80000010117423 */ /* 0x000fe2000000000f */
[----:B------:R-:W-:Y:S02]  /*12b0*/  IMAD.MOV.U32 R16, RZ, RZ, R0 ;  /* 0x000000ffff107224 */ /* 0x000fe400078e0000 */
[----:B------:R-:W-:Y:S01]  /*12c0*/  FFMA R14, R19, R14, 1.1641532182693481445e-10 ;  /* 0x2f000000130e7423 */ /* 0x000fe2000000000e */
[----:B------:R-:W-:Y:S01]  /*12d0*/  FFMA R12, R17, R17, R12 ;  /* 0x00000011110c7223 */ /* 0x000fe2000000000c */
[----:B------:R-:W-:-:S02]  /*12e0*/  VIADD R0, R0, 0x161f14 ;  /* 0x00161f1400007836 */ /* 0x000fc40000000000 */
[----:B------:R-:W-:Y:S01]  /*12f0*/  FFMA R15, R14, R15, -1 ;  /* 0xbf8000000e0f7423 */ /* 0x000fe2000000000f */
[----:B------:R-:W-:-:S03]  /*1300*/  IMAD.MOV.U32 R14, RZ, RZ, R8 ;  /* 0x000000ffff0e7224 */ /* 0x000fc600078e0008 */
[----:B------:R-:W-:Y:S01]  /*1310*/  FFMA R12, R15, R15, R12 ;  /* 0x0000000f0f0c7223 */ /* 0x000fe2000000000c */
[----:B------:R-:W-:Y:S06]  /*1320*/  @P0 BRA `(.L_x_10) ;  /* 0xfffffffc002c0947 */ /* 0x000fec000383ffff */
[----:B------:R-:W-:Y:S02]  /*1330*/  IMAD.MOV.U32 R14, RZ, RZ, R16 ;  /* 0x000000ffff0e7224 */ /* 0x000fe400078e0010 */
[----:B------:R-:W-:-:S07]  /*1340*/  IMAD.MOV.U32 R4, RZ, RZ, R13 ;  /* 0x000000ffff047224 */ /* 0x000fce00078e000d */
.L_x_9:
[----:B------:R-:W-:-:S13]  /*1350*/  ISETP.NE.AND P0, PT, R2, RZ, PT ;  /* 0x000000ff0200720c */ /* 0x000fda0003f05270 */
[----:B------:R-:W-:Y:S05]  /*1360*/  @!P0 BRA `(.L_x_11) ;  /* 0x0000000000688947 */ /* 0x000fea0003800000 */
[----:B------:R-:W-:Y:S02]  /*1370*/  VIADD R0, R14, 0x587c5 ;  /* 0x000587c50e007836 */ /* 0x000fe40000000000 */
[----:B------:R-:W-:-:S07]  /*1380*/  IMAD.MOV R2, RZ, RZ, -R2 ;  /* 0x000000ffff027224 */ /* 0x000fce00078e0a02 */
.L_x_12:
[----:B------:R-:W-:Y:S01]  /*1390*/  SHF.R.U32.HI R14, RZ, 0x2, R7 ;  /* 0x00000002ff0e7819 */ /* 0x000fe20000011607 */
[----:B------:R-:W-:Y:S02]  /*13a0*/  IMAD.SHL.U32 R13, R5, 0x10, RZ ;  /* 0x00000010050d7824 */ /* 0x000fe400078e00ff */
[----:B------:R-:W-:Y:S01]  /*13b0*/  VIADD R2, R2, 0x1 ;  /* 0x0000000102027836 */ /* 0x000fe20000000000 */
[----:B------:R-:W-:Y:S01]  /*13c0*/  LOP3.LUT R14, R14, R7, RZ, 0x3c, !PT ;  /* 0x000000070e0e7212 */ /* 0x000fe200078e3cff */
[----:B------:R-:W-:-:S03]  /*13d0*/  IMAD.MOV.U32 R16, RZ, RZ, 0x40000000 ;  /* 0x40000000ff107424 */ /* 0x000fc600078e00ff */
[----:B------:R-:W-:Y:S01]  /*13e0*/  ISETP.NE.AND P0, PT, R2, RZ, PT ;  /* 0x000000ff0200720c */ /* 0x000fe20003f05270 */
[----:B01----:R-:W-:-:S05]  /*13f0*/  IMAD.SHL.U32 R7, R14, 0x2, RZ ;  /* 0x000000020e077824 */ /* 0x003fca00078e00ff */
[----:B------:R-:W-:-:S04]  /*1400*/  LOP3.LUT R14, R14, R7, R13, 0x96, !PT ;  /* 0x000000070e0e7212 */ /* 0x000fc800078e960d */
[----:B------:R-:W-:Y:S01]  /*1410*/  LOP3.LUT R13, R14, R5, RZ, 0x3c, !PT ;  /* 0x000000050e0d7212 */ /* 0x000fe200078e3cff */
[----:B------:R-:W-:-:S04]  /*1420*/  IMAD.MOV.U32 R14, RZ, RZ, 0x2f800000 ;  /* 0x2f800000ff0e7424 */ /* 0x000fc800078e00ff */
[----:B------:R-:W-:Y:S02]  /*1430*/  IMAD.IADD R7, R13, 0x1, R0 ;  /* 0x000000010d077824 */ /* 0x000fe400078e0200 */
[----:B------:R-:W-:-:S03]  /*1440*/  VIADD R0, R0, 0x587c5 ;  /* 0x000587c500007836 */ /* 0x000fc60000000000 */
[----:B------:R-:W-:-:S05]  /*1450*/  I2FP.F32.U32 R7, R7 ;  /* 0x0000000700077245 */ /* 0x000fca0000201000 */
[----:B------:R-:W-:Y:S01]  /*1460*/  FFMA R7, R7, R14, 1.1641532182693481445e-10 ;  /* 0x2f00000007077423 */ /* 0x000fe2000000000e */
[----:B------:R-:W-:Y:S02]  /*1470*/  IMAD.MOV.U32 R14, RZ, RZ, R8 ;  /* 0x000000ffff0e7224 */ /* 0x000fe400078e0008 */
[----:B------:R-:W-:Y:S02]  /*1480*/  IMAD.MOV.U32 R8, RZ, RZ, R9 ;  /* 0x000000ffff087224 */ /* 0x000fe400078e0009 */
[----:B------:R-:W-:Y:S01]  /*1490*/  FFMA R7, R7, R16, -1 ;  /* 0xbf80000007077423 */ /* 0x000fe20000000010 */
[----:B------:R-:W-:Y:S02]  /*14a0*/  IMAD.MOV.U32 R9, RZ, RZ, R4 ;  /* 0x000000ffff097224 */ /* 0x000fe400078e0004 */
[----:B------:R-:W-:Y:S02]  /*14b0*/  IMAD.MOV.U32 R4, RZ, RZ, R5 ;  /* 0x000000ffff047224 */ /* 0x000fe400078e0005 */
[----:B------:R-:W-:Y:S01]  /*14c0*/  FFMA R12, R7, R7, R12 ;  /* 0x00000007070c7223 */ /* 0x000fe2000000000c */
[----:B------:R-:W-:-:S02]  /*14d0*/  IMAD.MOV.U32 R7, RZ, RZ, R14 ;  /* 0x000000ffff077224 */ /* 0x000fc400078e000e */
[----:B------:R-:W-:Y:S01]  /*14e0*/  IMAD.MOV.U32 R5, RZ, RZ, R13 ;  /* 0x000000ffff057224 */ /* 0x000fe200078e000d */
[----:B------:R-:W-:Y:S06]  /*14f0*/  @P0 BRA `(.L_x_12) ;  /* 0xfffffffc00a40947 */ /* 0x000fec000383ffff */
[----:B------:R-:W-:-:S07]  /*1500*/  IMAD.MOV.U32 R7, RZ, RZ, R14 ;  /* 0x000000ffff077224 */ /* 0x000fce00078e000e */
.L_x_11:
[----:B0-----:R-:W-:Y:S01]  /*1510*/  IMAD R6, R3, 0x587c5, R6 ;  /* 0x000587c503067824 */ /* 0x001fe200078e0206 */
[----:B------:R2:W-:Y:S04]  /*1520*/  STG.E.64 desc[UR4][R10.64+0x8], R8 ;  /* 0x000008080a007986 */ /* 0x0005e8000c101b04 */
[----:B------:R2:W-:Y:S04]  /*1530*/  STG.E.64 desc[UR4][R10.64+0x10], R4 ;  /* 0x000010040a007986 */ /* 0x0005e8000c101b04 */
[----:B------:R2:W-:Y:S02]  /*1540*/  STG.E.64 desc[UR4][R10.64], R6 ;  /* 0x000000060a007986 */ /* 0x0005e4000c101b04 */
.L_x_8:
[----:B------:R-:W-:Y:S01]  /*1550*/  VIADD R0, R12, 0xf3000000 ;  /* 0xf30000000c007836 */ /* 0x000fe20000000000 */
[----:B012---:R0:W1:Y:S01]  /*1560*/  MUFU.RSQ R5, R12 ;  /* 0x0000000c00057308 */ /* 0x0070620000001400 */
[----:B------:R-:W-:Y:S03]  /*1570*/  BSSY.RECONVERGENT B0, `(.L_x_13) ;  /* 0x000000b000007945 */ /* 0x000fe60003800200 */
[----:B------:R-:W-:-:S13]  /*1580*/  ISETP.GT.U32.AND P0, PT, R0, 0x727fffff, PT ;  /* 0x727fffff0000780c */ /* 0x000fda0003f04070 */
[----:B01----:R-:W-:Y:S05]  /*1590*/  @!P0 BRA `(.L_x_14) ;  /* 0x0000000000108947 */ /* 0x003fea0003800000 */
[----:B------:R-:W-:Y:S01]  /*15a0*/  IMAD.MOV.U32 R0, RZ, RZ, R12 ;  /* 0x000000ffff007224 */ /* 0x000fe200078e000c */
[----:B------:R-:W-:-:S07]  /*15b0*/  MOV R7, 0x15d0 ;  /* 0x000015d000077802 */ /* 0x000fce0000000f00 */
[----:B------:R-:W-:Y:S05]  /*15c0*/  CALL.REL.NOINC `($__internal_1_$__cuda_sm20_sqrt_rn_f32_slowpath) ;  /* 0x0000000400f87944 */ /* 0x000fea0003c00000 */
[----:B------:R-:W-:Y:S05]  /*15d0*/  BRA `(.L_x_15) ;  /* 0x0000000000107947 */ /* 0x000fea0003800000 */
.L_x_14:
[C---:B------:R-:W-:Y:S01]  /*15e0*/  FMUL.FTZ R3, R5.reuse, R12 ;  /* 0x0000000c05037220 */ /* 0x040fe20000410000 */
[----:B------:R-:W-:-:S03]  /*15f0*/  FMUL.FTZ R2, R5, 0.5 ;  /* 0x3f00000005027820 */ /* 0x000fc60000410000 */
[----:B------:R-:W-:-:S04]  /*1600*/  FFMA R0, -R3, R3, R12 ;  /* 0x0000000303007223 */ /* 0x000fc8000000010c */
[----:B------:R-:W-:-:S07]  /*1610*/  FFMA R0, R0, R2, R3 ;  /* 0x0000000200007223 */ /* 0x000fce0000000003 */
.L_x_15:
[----:B------:R-:W-:Y:S05]  /*1620*/  BSYNC.RECONVERGENT B0 ;  /* 0x0000000000007941 */ /* 0x000fea0003800200 */
.L_x_13:
[----:B------:R-:W-:-:S13]  /*1630*/  FSETP.GTU.AND P0, PT, R0, 1, PT ;  /* 0x3f8000000000780b */ /* 0x000fda0003f0c000 */
[----:B------:R-:W-:Y:S05]  /*1640*/  @P0 EXIT ;  /* 0x000000000000094d */ /* 0x000fea0003800000 */
[----:B------:R-:W0:Y:S01]  /*1650*/  MUFU.RCP64H R3, 0.0099999979138374328613 ;  /* 0x3f847ae100037908 */ /* 0x000e220000001800 */
[----:B------:R-:W-:Y:S02]  /*1660*/  IMAD.MOV.U32 R6, RZ, RZ, 0x47ae147b ;  /* 0x47ae147bff067424 */ /* 0x000fe400078e00ff */
[----:B------:R-:W-:Y:S01]  /*1670*/  FADD R10, -R0, 1 ;  /* 0x3f800000000a7421 */ /* 0x000fe20000000100 */
[----:B------:R-:W-:Y:S01]  /*1680*/  IMAD.MOV.U32 R7, RZ, RZ, 0x3f847ae1 ;  /* 0x3f847ae1ff077424 */ /* 0x000fe200078e00ff */
[----:B------:R-:W-:Y:S01]  /*1690*/  BSSY.RECONVERGENT B0, `(.L_x_16) ;  /* 0x0000013000007945 */ /* 0x000fe20003800200 */
[----:B------:R-:W-:-:S03]  /*16a0*/  IMAD.MOV.U32 R2, RZ, RZ, 0x1 ;  /* 0x00000001ff027424 */ /* 0x000fc600078e00ff */
[----:B------:R-:W1:Y:S03]  /*16b0*/  F2F.F64.F32 R10, R10 ;  /* 0x0000000a000a7310 */ /* 0x000e660000201800 */
[----:B0-----:R-:W-:Y:S01]  /*16c0*/  DFMA R4, R2, -R6, 1 ;  /* 0x3ff000000204742b */ /* 0x001fe20000000806 */
[----:B-1----:R-:W-:-:S07]  /*16d0*/  FSETP.GEU.AND P1, PT, |R11|, 6.5827683646048100446e-37, PT ;  /* 0x036000000b00780b */ /* 0x002fce0003f2e200 */
[----:B------:R-:W-:-:S08]  /*16e0*/  DFMA R4, R4, R4, R4 ;  /* 0x000000040404722b */ /* 0x000fd00000000004 */
[----:B------:R-:W-:-:S08]  /*16f0*/  DFMA R4, R2, R4, R2 ;  /* 0x000000040204722b */ /* 0x000fd00000000002 */
[----:B------:R-:W-:-:S08]  /*1700*/  DFMA R2, R4, -R6, 1 ;  /* 0x3ff000000402742b */ /* 0x000fd00000000806 */
[----:B------:R-:W-:-:S08]  /*1710*/  DFMA R2, R4, R2, R4 ;  /* 0x000000020402722b */ /* 0x000fd00000000004 */
[----:B------:R-:W-:-:S08]  /*1720*/  DMUL R4, R10, R2 ;  /* 0x000000020a047228 */ /* 0x000fd00000000000 */
[----:B------:R-:W-:-:S08]  /*1730*/  DFMA R6, R4, -R6, R10 ;  /* 0x800000060406722b */ /* 0x000fd0000000000a */
[----:B------:R-:W-:-:S10]  /*1740*/  DFMA R2, R2, R6, R4 ;  /* 0x000000060202722b */ /* 0x000fd40000000004 */
[----:B------:R-:W-:-:S05]  /*1750*/  FFMA R0, RZ, 1.0349999666213989258, R3 ;  /* 0x3f847ae1ff007823 */ /* 0x000fca0000000003 */
[----:B------:R-:W-:-:S13]  /*1760*/  FSETP.GT.AND P0, PT, |R0|, 1.469367938527859385e-39, PT ;  /* 0x001000000000780b */ /* 0x000fda0003f04200 */
[----:B------:R-:W-:Y:S05]  /*1770*/  @P0 BRA P1, `(.L_x_17) ;  /* 0x0000000000100947 */ /* 0x000fea0000800000 */
[----:B------:R-:W-:-:S07]  /*1780*/  MOV R0, 0x17a0 ;  /* 0x000017a000007802 */ /* 0x000fce0000000f00 */
[----:B------:R-:W-:Y:S05]  /*1790*/  CALL.REL.NOINC `($__internal_0_$__cuda_sm20_div_rn_f64_full) ;  /* 0x0000000000407944 */ /* 0x000fea0003c00000 */
[----:B------:R-:W-:Y:S02]  /*17a0*/  IMAD.MOV.U32 R2, RZ, RZ, R10 ;  /* 0x000000ffff027224 */ /* 0x000fe400078e000a */
[----:B------:R-:W-:-:S07]  /*17b0*/  IMAD.MOV.U32 R3, RZ, RZ, R11 ;  /* 0x000000ffff037224 */ /* 0x000fce00078e000b */
.L_x_17:
[----:B------:R-:W-:Y:S05]  /*17c0*/  BSYNC.RECONVERGENT B0 ;  /* 0x0000000000007941 */ /* 0x000fea0003800200 */
.L_x_16:
[----:B------:R-:W0:Y:S01]  /*17d0*/  S2R R0, SR_LANEID ;  /* 0x0000000000007919 */ /* 0x000e220000000000 */
[----:B------:R-:W1:Y:S01]  /*17e0*/  LDC.64 R4, c[0x0][0x388] ;  /* 0x0000e200ff047b82 */ /* 0x000e620000000a00 */
[----:B------:R-:W1:Y:S01]  /*17f0*/  F2I.F64.TRUNC R3, R2 ;  /* 0x0000000200037311 */ /* 0x000e62000030d100 */
[----:B------:R-:W-:Y:S01]  /*1800*/  VOTEU.ANY UR6, UPT, PT ;  /* 0x0000000000067886 */ /* 0x000fe200038e0100 */
[----:B------:R-:W-:Y:S01]  /*1810*/  IMAD.MOV.U32 R11, RZ, RZ, 0x1 ;  /* 0x00000001ff0b7424 */ /* 0x000fe200078e00ff */
[----:B------:R-:W-:-:S04]  /*1820*/  UFLO.U32 UR7, UR6 ;  /* 0x00000006000772bd */ /* 0x000fc800080e0000 */
[----:B------:R-:W2:Y:S01]  /*1830*/  LDC.64 R6, c[0x0][0x390] ;  /* 0x0000e400ff067b82 */ /* 0x000ea20000000a00 */
[----:B------:R-:W2:Y:S01]  /*1840*/  POPC R9, UR6 ;  /* 0x0000000600097d09 */ /* 0x000ea20008000000 */
[----:B-1----:R-:W-:-:S05]  /*1850*/  IMAD.WIDE R4, R3, 0x4, R4 ;  /* 0x0000000403047825 */ /* 0x002fca00078e0204 */
[----:B------:R-:W-:Y:S01]  /*1860*/  REDG.E.ADD.STRONG.GPU desc[UR4][R4.64], R11 ;  /* 0x0000000b0400798e */ /* 0x000fe2000c12e104 */
[----:B0-----:R-:W-:-:S13]  /*1870*/  ISETP.EQ.U32.AND P0, PT, R0, UR7, PT ;  /* 0x0000000700007c0c */ /* 0x001fda000bf02070 */
[----:B--2---:R-:W-:Y:S01]  /*1880*/  @P0 REDG.E.ADD.STRONG.GPU desc[UR4][R6.64], R9 ;  /* 0x000000090600098e */ /* 0x004fe2000c12e104 */
[----:B------:R-:W-:Y:S05]  /*1890*/  EXIT ;  /* 0x000000000000794d */ /* 0x000fea0003800000 */
        .weak           $__internal_0_$__cuda_sm20_div_rn_f64_full
        .type           $__internal_0_$__cuda_sm20_div_rn_f64_full,@function
        .size           $__internal_0_$__cuda_sm20_div_rn_f64_full,($__internal_1_$__cuda_sm20_sqrt_rn_f32_slowpath - $__internal_0_$__cuda_sm20_div_rn_f64_full)
$__internal_0_$__cuda_sm20_div_rn_f64_full:
[----:B------:R-:W-:Y:S01]  /*18a0*/  IMAD.MOV.U32 R3, RZ, RZ, 0x3ff47ae1 ;  /* 0x3ff47ae1ff037424 */ /* 0x000fe200078e00ff */
[----:B------:R-:W-:Y:S01]  /*18b0*/  BSSY.RECONVERGENT B1, `(.L_x_18) ;  /* 0x000004c000017945 */ /* 0x000fe20003800200 */
[----:B------:R-:W-:Y:S02]  /*18c0*/  IMAD.MOV.U32 R2, RZ, RZ, 0x47ae147b ;  /* 0x47ae147bff027424 */ /* 0x000fe400078e00ff */
[----:B------:R-:W0:Y:S01]  /*18d0*/  MUFU.RCP64H R7, R3 ;  /* 0x0000000300077308 */ /* 0x000e220000001800 */
[----:B------:R-:W-:Y:S02]  /*18e0*/  IMAD.MOV.U32 R6, RZ, RZ, 0x1 ;  /* 0x00000001ff067424 */ /* 0x000fe400078e00ff */
[----:B------:R-:W-:Y:S02]  /*18f0*/  IMAD.MOV.U32 R5, RZ, RZ, R11 ;  /* 0x000000ffff057224 */ /* 0x000fe400078e000b */
[----:B------:R-:W-:Y:S02]  /*1900*/  IMAD.MOV.U32 R4, RZ, RZ, R10 ;  /* 0x000000ffff047224 */ /* 0x000fe400078e000a */
[----:B------:R-:W-:Y:S01]  /*1910*/  IMAD.MOV.U32 R11, RZ, RZ, 0x1ca00000 ;  /* 0x1ca00000ff0b7424 */ /* 0x000fe200078e00ff */
[C---:B------:R-:W-:Y:S01]  /*1920*/  FSETP.GEU.AND P1, PT, |R5|.reuse, 1.469367938527859385e-39, PT ;  /* 0x001000000500780b */ /* 0x040fe20003f2e200 */
[----:B------:R-:W-:Y:S01]  /*1930*/  IMAD.MOV.U32 R17, RZ, RZ, 0x3f800000 ;  /* 0x3f800000ff117424 */ /* 0x000fe200078e00ff */
[----:B------:R-:W-:-:S03]  /*1940*/  LOP3.LUT R10, R5, 0x7ff00000, RZ, 0xc0, !PT ;  /* 0x7ff00000050a7812 */ /* 0x000fc600078ec0ff */
[----:B------:R-:W-:Y:S01]  /*1950*/  VIADD R19, R17, 0xffffffff ;  /* 0xffffffff11137836 */ /* 0x000fe20000000000 */
[----:B------:R-:W-:Y:S01]  /*1960*/  ISETP.GE.U32.AND P0, PT, R10, 0x3f800000, PT ;  /* 0x3f8000000a00780c */ /* 0x000fe20003f06070 */
[----:B------:R-:W-:Y:S01]  /*1970*/  IMAD.MOV.U32 R16, RZ, RZ, R10 ;  /* 0x000000ffff107224 */ /* 0x000fe200078e000a */
[----:B0-----:R-:W-:Y:S02]  /*1980*/  DFMA R8, R6, -R2, 1 ;  /* 0x3ff000000608742b */ /* 0x001fe40000000802 */
[----:B------:R-:W-:-:S06]  /*1990*/  SEL R11, R11, 0x63400000, !P0 ;  /* 0x634000000b0b7807 */ /* 0x000fcc0004000000 */
[----:B------:R-:W-:-:S08]  /*19a0*/  DFMA R8, R8, R8, R8 ;  /* 0x000000080808722b */ /* 0x000fd00000000008 */
[----:B------:R-:W-:Y:S01]  /*19b0*/  DFMA R12, R6, R8, R6 ;  /* 0x00000008060c722b */ /* 0x000fe20000000006 */
[C-C-:B------:R-:W-:Y:S01]  /*19c0*/  @!P1 LOP3.LUT R8, R11.reuse, 0x80000000, R5.reuse, 0xf8, !PT ;  /* 0x800000000b089812 */ /* 0x140fe200078ef805 */
[----:B------:R-:W-:Y:S01]  /*19d0*/  IMAD.MOV.U32 R6, RZ, RZ, R4 ;  /* 0x000000ffff067224 */ /* 0x000fe200078e0004 */
[----:B------:R-:W-:Y:S02]  /*19e0*/  LOP3.LUT R7, R11, 0x800fffff, R5, 0xf8, !PT ;  /* 0x800fffff0b077812 */ /* 0x000fe400078ef805 */
[----:B------:R-:W-:Y:S01]  /*19f0*/  @!P1 LOP3.LUT R9, R8, 0x100000, RZ, 0xfc, !PT ;  /* 0x0010000008099812 */ /* 0x000fe200078efcff */
[----:B------:R-:W-:Y:S02]  /*1a00*/  @!P1 IMAD.MOV.U32 R8, RZ, RZ, RZ ;  /* 0x000000ffff089224 */ /* 0x000fe400078e00ff */
[----:B------:R-:W-:-:S04]  /*1a10*/  DFMA R14, R12, -R2, 1 ;  /* 0x3ff000000c0e742b */ /* 0x000fc80000000802 */
[----:B------:R-:W-:-:S04]  /*1a20*/  @!P1 DFMA R6, R6, 2, -R8 ;  /* 0x400000000606982b */ /* 0x000fc80000000808 */
[----:B------:R-:W-:-:S06]  /*1a30*/  DFMA R14, R12, R14, R12 ;  /* 0x0000000e0c0e722b */ /* 0x000fcc000000000c */
[----:B------:R-:W-:Y:S02]  /*1a40*/  @!P1 LOP3.LUT R16, R7, 0x7ff00000, RZ, 0xc0, !PT ;  /* 0x7ff0000007109812 */ /* 0x000fe400078ec0ff */
[----:B------:R-:W-:-:S03]  /*1a50*/  DMUL R8, R14, R6 ;  /* 0x000000060e087228 */ /* 0x000fc60000000000 */
[----:B------:R-:W-:-:S05]  /*1a60*/  VIADD R18, R16, 0xffffffff ;  /* 0xffffffff10127836 */ /* 0x000fca0000000000 */
[----:B------:R-:W-:Y:S01]  /*1a70*/  DFMA R12, R8, -R2, R6 ;  /* 0x80000002080c722b */ /* 0x000fe20000000006 */
[----:B------:R-:W-:-:S04]  /*1a80*/  ISETP.GT.U32.AND P0, PT, R18, 0x7feffffe, PT ;  /* 0x7feffffe1200780c */ /* 0x000fc80003f04070 */
[----:B------:R-:W-:-:S03]  /*1a90*/  ISETP.GT.U32.OR P0, PT, R19, 0x7feffffe, P0 ;  /* 0x7feffffe1300780c */ /* 0x000fc60000704470 */
[----:B------:R-:W-:-:S10]  /*1aa0*/  DFMA R8, R14, R12, R8 ;  /* 0x0000000c0e08722b */ /* 0x000fd40000000008 */
[----:B------:R-:W-:Y:S05]  /*1ab0*/  @P0 BRA `(.L_x_19) ;  /* 0x0000000000680947 */ /* 0x000fea0003800000 */
[----:B------:R-:W-:Y:S02]  /*1ac0*/  IMAD.MOV.U32 R5, RZ, RZ, 0x3f800000 ;  /* 0x3f800000ff057424 */ /* 0x000fe400078e00ff */
[----:B------:R-:W-:-:S03]  /*1ad0*/  IMAD.MOV.U32 R4, RZ, RZ, RZ ;  /* 0x000000ffff047224 */ /* 0x000fc600078e00ff */
[----:B------:R-:W-:-:S04]  /*1ae0*/  VIADDMNMX R10, R10, -R5, 0xb9600000, !PT ;  /* 0xb96000000a0a7446 */ /* 0x000fc80007800905 */
[----:B------:R-:W-:-:S05]  /*1af0*/  VIMNMX R10, PT, PT, R10, 0x46a00000, PT ;  /* 0x46a000000a0a7848 */ /* 0x000fca0003fe0100 */
[----:B------:R-:W-:-:S04]  /*1b00*/  IMAD.IADD R12, R10, 0x1, -R11 ;  /* 0x000000010a0c7824 */ /* 0x000fc800078e0a0b */
[----:B------:R-:W-:-:S06]  /*1b10*/  VIADD R5, R12, 0x7fe00000 ;  /* 0x7fe000000c057836 */ /* 0x000fcc0000000000 */
[----:B------:R-:W-:-:S10]  /*1b20*/  DMUL R10, R8, R4 ;  /* 0x00000004080a7228 */ /* 0x000fd40000000000 */
[----:B------:R-:W-:-:S13]  /*1b30*/  FSETP.GTU.AND P0, PT, |R11|, 1.469367938527859385e-39, PT ;  /* 0x001000000b00780b */ /* 0x000fda0003f0c200 */
[----:B------:R-:W-:Y:S05]  /*1b40*/  @P0 BRA `(.L_x_20) ;  /* 0x0000000000880947 */ /* 0x000fea0003800000 */
[----:B------:R-:W-:Y:S01]  /*1b50*/  DFMA R2, R8, -R2, R6 ;  /* 0x800000020802722b */ /* 0x000fe20000000006 */
[----:B------:R-:W-:-:S09]  /*1b60*/  IMAD.MOV.U32 R4, RZ, RZ, RZ ;  /* 0x000000ffff047224 */ /* 0x000fd200078e00ff */
[C---:B------:R-:W-:Y:S02]  /*1b70*/  FSETP.NEU.AND P0, PT, R3.reuse, RZ, PT ;  /* 0x000000ff0300720b */ /* 0x040fe40003f0d000 */
[----:B------:R-:W-:-:S04]  /*1b80*/  LOP3.LUT R2, R3, 0x3f847ae1, RZ, 0x3c, !PT ;  /* 0x3f847ae103027812 */ /* 0x000fc800078e3cff */
[----:B------:R-:W-:-:S04]  /*1b90*/  LOP3.LUT R7, R2, 0x80000000, RZ, 0xc0, !PT ;  /* 0x8000000002077812 */ /* 0x000fc800078ec0ff */
[----:B------:R-:W-:-:S03]  /*1ba0*/  LOP3.LUT R5, R7, R5, RZ, 0xfc, !PT ;  /* 0x0000000507057212 */ /* 0x000fc600078efcff */
[----:B------:R-:W-:Y:S05]  /*1bb0*/  @!P0 BRA `(.L_x_20) ;  /* 0x00000000006c8947 */ /* 0x000fea0003800000 */
[----:B------:R-:W-:Y:S01]  /*1bc0*/  IMAD.MOV R3, RZ, RZ, -R12 ;  /* 0x000000ffff037224 */ /* 0x000fe200078e0a0c */
[----:B------:R-:W-:Y:S01]  /*1bd0*/  DMUL.RP R4, R8, R4 ;  /* 0x0000000408047228 */ /* 0x000fe20000008000 */
[----:B------:R-:W-:-:S06]  /*1be0*/  IMAD.MOV.U32 R2, RZ, RZ, RZ ;  /* 0x000000ffff027224 */ /* 0x000fcc00078e00ff */
[----:B------:R-:W-:-:S03]  /*1bf0*/  DFMA R2, R10, -R2, R8 ;  /* 0x800000020a02722b */ /* 0x000fc60000000008 */
[----:B------:R-:W-:-:S03]  /*1c00*/  LOP3.LUT R7, R5, R7, RZ, 0x3c, !PT ;  /* 0x0000000705077212 */ /* 0x000fc600078e3cff */
[----:B------:R-:W-:-:S04]  /*1c10*/  IADD3 R2, PT, PT, -R12, -0x43300000, RZ ;  /* 0xbcd000000c027810 */ /* 0x000fc80007ffe1ff */
[----:B------:R-:W-:-:S04]  /*1c20*/  FSETP.NEU.AND P0, PT, |R3|, R2, PT ;  /* 0x000000020300720b */ /* 0x000fc80003f0d200 */
[----:B------:R-:W-:Y:S02]  /*1c30*/  FSEL R10, R4, R10, !P0 ;  /* 0x0000000a040a7208 */ /* 0x000fe40004000000 */
[----:B------:R-:W-:Y:S01]  /*1c40*/  FSEL R11, R7, R11, !P0 ;  /* 0x0000000b070b7208 */ /* 0x000fe20004000000 */
[----:B------:R-:W-:Y:S06]  /*1c50*/  BRA `(.L_x_20) ;  /* 0x0000000000447947 */ /* 0x000fec0003800000 */
.L_x_19:
[----:B------:R-:W-:-:S14]  /*1c60*/  DSETP.NAN.AND P0, PT, R4, R4, PT ;  /* 0x000000040400722a */ /* 0x000fdc0003f08000 */
[----:B------:R-:W-:Y:S05]  /*1c70*/  @P0 BRA `(.L_x_21) ;  /* 0x0000000000340947 */ /* 0x000fea0003800000 */
[----:B------:R-:W-:Y:S01]  /*1c80*/  ISETP.NE.AND P0, PT, R16, R17, PT ;  /* 0x000000111000720c */ /* 0x000fe20003f05270 */
[----:B------:R-:W-:Y:S02]  /*1c90*/  IMAD.MOV.U32 R10, RZ, RZ, 0x0 ;  /* 0x00000000ff0a7424 */ /* 0x000fe400078e00ff */
[----:B------:R-:W-:-:S10]  /*1ca0*/  IMAD.MOV.U32 R11, RZ, RZ, -0x80000 ;  /* 0xfff80000ff0b7424 */ /* 0x000fd400078e00ff */
[----:B------:R-:W-:Y:S05]  /*1cb0*/  @!P0 BRA `(.L_x_20) ;  /* 0x00000000002c8947 */ /* 0x000fea0003800000 */
[----:B------:R-:W-:Y:S02]  /*1cc0*/  ISETP.NE.AND P0, PT, R16, 0x7ff00000, PT ;  /* 0x7ff000001000780c */ /* 0x000fe40003f05270 */
[----:B------:R-:W-:Y:S02]  /*1cd0*/  LOP3.LUT R4, R5, 0x3f847ae1, RZ, 0x3c, !PT ;  /* 0x3f847ae105047812 */ /* 0x000fe400078e3cff */
[----:B------:R-:W-:Y:S02]  /*1ce0*/  ISETP.EQ.OR P0, PT, R17, RZ, !P0 ;  /* 0x000000ff1100720c */ /* 0x000fe40004702670 */
[----:B------:R-:W-:-:S11]  /*1cf0*/  LOP3.LUT R11, R4, 0x80000000, RZ, 0xc0, !PT ;  /* 0x80000000040b7812 */ /* 0x000fd600078ec0ff */
[----:B------:R-:W-:Y:S01]  /*1d00*/  @P0 LOP3.LUT R2, R11, 0x7ff00000, RZ, 0xfc, !PT ;  /* 0x7ff000000b020812 */ /* 0x000fe200078efcff */
[----:B------:R-:W-:Y:S02]  /*1d10*/  @!P0 IMAD.MOV.U32 R10, RZ, RZ, RZ ;  /* 0x000000ffff0a8224 */ /* 0x000fe400078e00ff */
[----:B------:R-:W-:Y:S02]  /*1d20*/  @P0 IMAD.MOV.U32 R10, RZ, RZ, RZ ;  /* 0x000000ffff0a0224 */ /* 0x000fe400078e00ff */
[----:B------:R-:W-:Y:S01]  /*1d30*/  @P0 IMAD.MOV.U32 R11, RZ, RZ, R2 ;  /* 0x000000ffff0b0224 */ /* 0x000fe200078e0002 */
[----:B------:R-:W-:Y:S06]  /*1d40*/  BRA `(.L_x_20) ;  /* 0x0000000000087947 */ /* 0x000fec0003800000 */
.L_x_21:
[----:B------:R-:W-:Y:S01]  /*1d50*/  LOP3.LUT R11, R5, 0x80000, RZ, 0xfc, !PT ;  /* 0x00080000050b7812 */ /* 0x000fe200078efcff */
[----:B------:R-:W-:-:S07]  /*1d60*/  IMAD.MOV.U32 R10, RZ, RZ, R4 ;  /* 0x000000ffff0a7224 */ /* 0x000fce00078e0004 */
.L_x_20:
[----:B------:R-:W-:Y:S05]  /*1d70*/  BSYNC.RECONVERGENT B1 ;  /* 0x0000000000017941 */ /* 0x000fea0003800200 */
.L_x_18:
[----:B------:R-:W-:Y:S02]  /*1d80*/  IMAD.MOV.U32 R2, RZ, RZ, R0 ;  /* 0x000000ffff027224 */ /* 0x000fe400078e0000 */
[----:B------:R-:W-:-:S04]  /*1d90*/  IMAD.MOV.U32 R3, RZ, RZ, 0x0 ;  /* 0x00000000ff037424 */ /* 0x000fc800078e00ff */
[----:B------:R-:W-:Y:S05]  /*1da0*/  RET.REL.NODEC R2 `(_Z17compute_histogramiPiS_P17curandStateXORWOW) ;  /* 0xffffffe002947950 */ /* 0x000fea0003c3ffff */
        .weak           $__internal_1_$__cuda_sm20_sqrt_rn_f32_slowpath
        .type           $__internal_1_$__cuda_sm20_sqrt_rn_f32_slowpath,@function
        .size           $__internal_1_$__cuda_sm20_sqrt_rn_f32_slowpath,(.L_x_25 - $__internal_1_$__cuda_sm20_sqrt_rn_f32_slowpath)
$__internal_1_$__cuda_sm20_sqrt_rn_f32_slowpath:
[----:B------:R-:W-:-:S13]  /*1db0*/  LOP3.LUT P0, RZ, R0, 0x7fffffff, RZ, 0xc0, !PT ;  /* 0x7fffffff00ff7812 */ /* 0x000fda000780c0ff */
[----:B------:R-:W-:Y:S01]  /*1dc0*/  @!P0 IMAD.MOV.U32 R2, RZ, RZ, R0 ;  /* 0x000000ffff028224 */ /* 0x000fe200078e0000 */
[----:B------:R-:W-:Y:S06]  /*1dd0*/  @!P0 BRA `(.L_x_22) ;  /* 0x0000000000408947 */ /* 0x000fec0003800000 */
[----:B------:R-:W-:-:S13]  /*1de0*/  FSETP.GEU.FTZ.AND P0, PT, R0, RZ, PT ;  /* 0x000000ff0000720b */ /* 0x000fda0003f1e000 */
[----:B------:R-:W-:Y:S01]  /*1df0*/  @!P0 IMAD.MOV.U32 R2, RZ, RZ, 0x7fffffff ;  /* 0x7fffffffff028424 */ /* 0x000fe200078e00ff */
[----:B------:R-:W-:Y:S06]  /*1e00*/  @!P0 BRA `(.L_x_22) ;  /* 0x0000000000348947 */ /* 0x000fec0003800000 */
[----:B------:R-:W-:-:S13]  /*1e10*/  FSETP.GTU.FTZ.AND P0, PT, |R0|, +INF , PT ;  /* 0x7f8000000000780b */ /* 0x000fda0003f1c200 */
[----:B------:R-:W-:Y:S01]  /*1e20*/  @P0 FADD.FTZ R2, R0, 1 ;  /* 0x3f80000000020421 */ /* 0x000fe20000010000 */
[----:B------:R-:W-:Y:S06]  /*1e30*/  @P0 BRA `(.L_x_22) ;  /* 0x0000000000280947 */ /* 0x000fec0003800000 */
[----:B------:R-:W-:-:S13]  /*1e40*/  FSETP.NEU.FTZ.AND P0, PT, |R0|, +INF , PT ;  /* 0x7f8000000000780b */ /* 0x000fda0003f1d200 */
[----:B------:R-:W-:-:S04]  /*1e50*/  @P0 FFMA R3, R0, 1.84467440737095516160e+19, RZ ;  /* 0x5f80000000030823 */ /* 0x000fc800000000ff */
[----:B------:R-:W0:Y:S02]  /*1e60*/  @P0 MUFU.RSQ R2, R3 ;  /* 0x0000000300020308 */ /* 0x000e240000001400 */
[----:B0-----:R-:W-:Y:S01]  /*1e70*/  @P0 FMUL.FTZ R4, R3, R2 ;  /* 0x0000000203040220 */ /* 0x001fe20000410000 */
[----:B------:R-:W-:Y:S01]  /*1e80*/  @P0 FMUL.FTZ R6, R2, 0.5 ;  /* 0x3f00000002060820 */ /* 0x000fe20000410000 */
[----:B------:R-:W-:Y:S02]  /*1e90*/  @!P0 IMAD.MOV.U32 R2, RZ, RZ, R0 ;  /* 0x000000ffff028224 */ /* 0x000fe400078e0000 */
[----:B------:R-:W-:-:S04]  /*1ea0*/  @P0 FADD.FTZ R5, -R4, -RZ ;  /* 0x800000ff04050221 */ /* 0x000fc80000010100 */
[----:B------:R-:W-:-:S04]  /*1eb0*/  @P0 FFMA R5, R4, R5, R3 ;  /* 0x0000000504050223 */ /* 0x000fc80000000003 */
[----:B------:R-:W-:-:S04]  /*1ec0*/  @P0 FFMA R5, R5, R6, R4 ;  /* 0x0000000605050223 */ /* 0x000fc80000000004 */
[----:B------:R-:W-:-:S07]  /*1ed0*/  @P0 FMUL.FTZ R2, R5, 2.3283064365386962891e-10 ;  /* 0x2f80000005020820 */ /* 0x000fce0000410000 */
.L_x_22:
[----:B------:R-:W-:Y:S02]  /*1ee0*/  IMAD.MOV.U32 R0, RZ, RZ, R2 ;  /* 0x000000ffff007224 */ /* 0x000fe400078e0002 */
[----:B------:R-:W-:Y:S02]  /*1ef0*/  IMAD.MOV.U32 R2, RZ, RZ, R7 ;  /* 0x000000ffff027224 */ /* 0x000fe400078e0007 */
[----:B------:R-:W-:-:S04]  /*1f00*/  IMAD.MOV.U32 R3, RZ, RZ, 0x0 ;  /* 0x00000000ff037424 */ /* 0x000fc800078e00ff */
[----:B------:R-:W-:Y:S05]  /*1f10*/  RET.REL.NODEC R2 `(_Z17compute_histogramiPiS_P17curandStateXORWOW) ;  /* 0xffffffe002387950 */ /* 0x000fea0003c3ffff */
.L_x_23:
[----:B------:R-:W-:-:S00]  /*1f20*/  BRA `(.L_x_23) ;  /* 0xfffffffc00fc7947 */ /* 0x000fc0000383ffff */
[----:B------:R-:W-:-:S00]  /*1f30*/  NOP ;  /* 0x0000000000007918 */ /* 0x000fc00000000000 */
        /* <DEDUP_REMOVED lines=12> */
.L_x_25:


//--------------------- .nv.global.init           --------------------------
	.section	.nv.global.init,"aw",@progbits
	.align	4
.nv.global.init:
	.type		mrg32k3aM1SubSeq,@object
	.size		mrg32k3aM1SubSeq,(mrg32k3aM2SubSeq - mrg32k3aM1SubSeq)
mrg32k3aM1SubSeq:
        /*0000*/ 	.byte	0x0b, 0xcc, 0xee, 0x04, 0x73, 0x29, 0x8b, 0x6f, 0xf6, 0x53, 0x03, 0xf6, 0x23, 0xf6, 0xea, 0xda
        /* <DEDUP_REMOVED lines=125> */
	.type		mrg32k3aM2SubSeq,@object
	.size		mrg32k3aM2SubSeq,(mrg32k3aM1 - mrg32k3aM2SubSeq)
mrg32k3aM2SubSeq:
        /* <DEDUP_REMOVED lines=126> */
	.type		mrg32k3aM1,@object
	.size		mrg32k3aM1,(mrg32k3aM1Seq - mrg32k3aM1)
mrg32k3aM1:
        /* <DEDUP_REMOVED lines=144> */
	.type		mrg32k3aM1Seq,@object
	.size		mrg32k3aM1Seq,(mrg32k3aM2 - mrg32k3aM1Seq)
mrg32k3aM1Seq:
        /* <DEDUP_REMOVED lines=144> */
	.type		mrg32k3aM2,@object
	.size		mrg32k3aM2,(mrg32k3aM2Seq - mrg32k3aM2)
mrg32k3aM2:
        /* <DEDUP_REMOVED lines=144> */
	.type		mrg32k3aM2Seq,@object
	.size		mrg32k3aM2Seq,(precalc_xorwow_matrix - mrg32k3aM2Seq)
mrg32k3aM2Seq:
        /* <DEDUP_REMOVED lines=144> */
	.type		precalc_xorwow_matrix,@object
	.size		precalc_xorwow_matrix,(precalc_xorwow_offset_matrix - precalc_xorwow_matrix)
precalc_xorwow_matrix:
        /* <DEDUP_REMOVED lines=6400> */
	.type		precalc_xorwow_offset_matrix,@object
	.size		precalc_xorwow_offset_matrix,(.L_1 - precalc_xorwow_offset_matrix)
precalc_xorwow_offset_matrix:
        /* <DEDUP_REMOVED lines=6400> */
.L_1:


//--------------------- .nv.shared.reserved.0     --------------------------
	.section	.nv.shared.reserved.0,"aw",@nobits
	.weak		__nv_reservedSMEM_offset_0_alias
	.size		__nv_reservedSMEM_offset_0_alias, 0, 64
	.other		__nv_reservedSMEM_offset_0_alias,@"STO_CUDA_RESERVED_SHARED STV_DEFAULT"
__nv_reservedSMEM_offset_0_alias:
	.zero		0
	.zero		64


//--------------------- .nv.constant0._Z17compute_histogramiPiS_P17curandStateXORWOW --------------------------
	.section	.nv.constant0._Z17compute_histogramiPiS_P17curandStateXORWOW,"a",@progbits
	.sectionflags	@""
	.align	4
.nv.constant0._Z17compute_histogramiPiS_P17curandStateXORWOW:
	.zero		928


//--------------------- SYMBOLS --------------------------

	.type		.nv.reservedSmem.offset0,@object
	.size		.nv.reservedSmem.offset0,0x4
